def attn_fwd(
    Q,
    K,
    V,
    Out,
    Lse,
    sm_scale,
    stride_qz,
    stride_qh,
    stride_qm,
    stride_qk,
    stride_kz,
    stride_kh,
    stride_kn,
    stride_kk,
    stride_vz,
    stride_vh,
    stride_vn,
    stride_vk,
    stride_oz,
    stride_oh,
    stride_om,
    stride_ok,
    seqlen_q,
    seqlen_k,
    BLOCK_M: tl.constexpr,
    BLOCK_N: tl.constexpr,
    HEAD_DIM: tl.constexpr,
    CAUSAL: tl.constexpr,
):
    start_m = tl.program_id(0)
    off_hz = tl.program_id(1)
    q_off = off_hz * stride_qh
    k_off = off_hz * stride_kh
    v_off = off_hz * stride_vh
    offs_m = start_m * BLOCK_M + tl.arange(0, BLOCK_M)
    offs_d = tl.arange(0, HEAD_DIM)
    offs_n = tl.arange(0, BLOCK_N)
    q_ptrs = Q + q_off + offs_m[:, None] * stride_qm + offs_d[None, :] * stride_qk
    k_ptrs = K + k_off + offs_d[:, None] * stride_kk + offs_n[None, :] * stride_kn
    v_ptrs = V + v_off + offs_n[:, None] * stride_vn + offs_d[None, :] * stride_vk
    m_i = tl.full([BLOCK_M], float("-inf"), dtype=tl.float32)
    l_i = tl.zeros([BLOCK_M], dtype=tl.float32) + 1.0
    acc = tl.zeros([BLOCK_M, HEAD_DIM], dtype=tl.float32)
    q = tl.load(q_ptrs)
    acc, l_i, m_i = _attn_fwd_inner(
        acc,
        l_i,
        m_i,
        q,
        k_ptrs,
        v_ptrs,
        sm_scale,
        stride_kn,
        stride_vn,
        start_m,
        seqlen_k,
        BLOCK_M,
        BLOCK_N,
        HEAD_DIM,
        CAUSAL,
    )
    acc = acc / l_i[:, None]
    lse = m_i + tl.math.log2(l_i) / 1.4426950408889634
    o_ptrs = (
        Out
        + off_hz * stride_oh
        + offs_m[:, None] * stride_om
        + offs_d[None, :] * stride_ok
    )
    tl.store(o_ptrs, acc.to(Out.dtype.element_ty))
    tl.store(Lse + off_hz * seqlen_q + offs_m, lse)

# config = {"BLOCK_M": 64, "BLOCK_N": 16, "HEAD_DIM": 512, "arch": "sm_100", "causal": true, "dtype": "fp16", "num_stages": 2, "num_warps": 8}
# arch = sm_100


// ===== COMPILED SASS (sm_100a) =====

	.target	sm_100a

	.elftype	@"ET_EXEC"


//--------------------- .note.nv.tkinfo           --------------------------
	.section	.note.nv.tkinfo,"",@"SHT_NOTE"
	.sectionflags	@"SHF_NOTE_NV_TKINFO"
	.tkinfo
        /*0018*/ 	.word	0x00000081
        /*0030*/ 	.string	""
        /*0030*/ 	.string	"ptxas-blackwell"
        /*0030*/ 	.string	"Cuda compilation tools, release 12.9, V12.9.86"
        /*0030*/ 	.string	"Build cuda_12.9.r12.9/compiler.36037853_0"
        /*0030*/ 	.string	"-v  -suppress-debug-info  -lineinfo  -arch sm_100a "



//--------------------- .note.nv.cuver            --------------------------
	.section	.note.nv.cuver,"",@"SHT_NOTE"
	.sectionflags	@"SHF_NOTE_NV_CUVER"
        /*0018*/ 	.short	0x0001
        /*001a*/ 	.short	0x0064
        /*001c*/ 	.short	0x0001
        /*001e*/ 	.short	0x0000
        /*0020*/ 	.short	0x0001
        /*0022*/ 	.short	0x0000


//--------------------- .nv.info                  --------------------------
	.section	.nv.info,"",@"SHT_CUDA_INFO"
	.align	4


	//----- nvinfo : EIATTR_REGCOUNT
	.align		4
        /*0000*/ 	.byte	0x04, 0x2f
        /*0002*/ 	.short	(.L_5 - .L_4)
	.align		4
.L_4:
        /*0004*/ 	.word	index@(attn_fwd)
        /*0008*/ 	.word	0x000000ff


	//----- nvinfo : EIATTR_FRAME_SIZE
	.align		4
.L_5:
        /*000c*/ 	.byte	0x04, 0x11
        /*000e*/ 	.short	(.L_7 - .L_6)
	.align		4
.L_6:
        /*0010*/ 	.word	index@($__internal_2_$__cuda_sm10x_tcgen05_guardrail_trap_unallocated_columns_being_dealloced)
        /*0014*/ 	.word	0x00000170


	//----- nvinfo : EIATTR_FRAME_SIZE
	.align		4
.L_7:
        /*0018*/ 	.byte	0x04, 0x11
        /*001a*/ 	.short	(.L_9 - .L_8)
	.align		4
.L_8:
        /*001c*/ 	.word	index@($__internal_1_$__cuda_sm10x_tcgen05_guardrail_trap_phase_invalid_during_alloc)
        /*0020*/ 	.word	0x00000170


	//----- nvinfo : EIATTR_FRAME_SIZE
	.align		4
.L_9:
        /*0024*/ 	.byte	0x04, 0x11
        /*0026*/ 	.short	(.L_11 - .L_10)
	.align		4
.L_10:
        /*0028*/ 	.word	index@($__internal_0_$__cuda_sm10x_tcgen05_guardrail_trap_col_being_dealloced_not_returned_by_alloc)
        /*002c*/ 	.word	0x00000170


	//----- nvinfo : EIATTR_FRAME_SIZE
	.align		4
.L_11:
        /*0030*/ 	.byte	0x04, 0x11
        /*0032*/ 	.short	(.L_13 - .L_12)
	.align		4
.L_12:
        /*0034*/ 	.word	index@(attn_fwd)
        /*0038*/ 	.word	0x00000170


	//----- nvinfo : EIATTR_MIN_STACK_SIZE
	.align		4
.L_13:
        /*003c*/ 	.byte	0x04, 0x12
        /*003e*/ 	.short	(.L_15 - .L_14)
	.align		4
.L_14:
        /*0040*/ 	.word	index@(attn_fwd)
        /*0044*/ 	.word	0x00000170
.L_15:


//--------------------- .nv.info.attn_fwd         --------------------------
	.section	.nv.info.attn_fwd,"",@"SHT_CUDA_INFO"
	.sectionflags	@""
	.align	4


	//----- nvinfo : EIATTR_CUDA_API_VERSION
	.align		4
        /*0000*/ 	.byte	0x04, 0x37
        /*0002*/ 	.short	(.L_17 - .L_16)
.L_16:
        /*0004*/ 	.word	0x00000081


	//----- nvinfo : EIATTR_KPARAM_INFO
	.align		4
.L_17:
        /*0008*/ 	.byte	0x04, 0x17
        /*000a*/ 	.short	(.L_19 - .L_18)
.L_18:
        /*000c*/ 	.word	0x00000000
        /*0010*/ 	.short	0x0019
        /*0012*/ 	.short	0x0080
        /*0014*/ 	.byte	0x00, 0xf4, 0x21, 0x00


	//----- nvinfo : EIATTR_KPARAM_INFO
	.align		4
.L_19:
        /*0018*/ 	.byte	0x04, 0x17
        /*001a*/ 	.short	(.L_21 - .L_20)
.L_20:
        /*001c*/ 	.word	0x00000000
        /*0020*/ 	.short	0x0018
        /*0022*/ 	.short	0x0078
        /*0024*/ 	.byte	0x00, 0xf4, 0x21, 0x00


	//----- nvinfo : EIATTR_KPARAM_INFO
	.align		4
.L_21:
        /*0028*/ 	.byte	0x04, 0x17
        /*002a*/ 	.short	(.L_23 - .L_22)
.L_22:
        /*002c*/ 	.word	0x00000000
        /*0030*/ 	.short	0x0017
        /*0032*/ 	.short	0x0070
        /*0034*/ 	.byte	0x00, 0xf0, 0x11, 0x00


	//----- nvinfo : EIATTR_KPARAM_INFO
	.align		4
.L_23:
        /*0038*/ 	.byte	0x04, 0x17
        /*003a*/ 	.short	(.L_25 - .L_24)
.L_24:
        /*003c*/ 	.word	0x00000000
        /*0040*/ 	.short	0x0016
        /*0042*/ 	.short	0x006c
        /*0044*/ 	.byte	0x00, 0xf0, 0x11, 0x00


	//----- nvinfo : EIATTR_KPARAM_INFO
	.align		4
.L_25:
        /*0048*/ 	.byte	0x04, 0x17
        /*004a*/ 	.short	(.L_27 - .L_26)
.L_26:
        /*004c*/ 	.word	0x00000000
        /*0050*/ 	.short	0x0015
        /*0052*/ 	.short	0x0068
        /*0054*/ 	.byte	0x00, 0xf0, 0x11, 0x00


	//----- nvinfo : EIATTR_KPARAM_INFO
	.align		4
.L_27:
        /*0058*/ 	.byte	0x04, 0x17
        /*005a*/ 	.short	(.L_29 - .L_28)
.L_28:
        /*005c*/ 	.word	0x00000000
        /*0060*/ 	.short	0x0014
        /*0062*/ 	.short	0x0064
        /*0064*/ 	.byte	0x00, 0xf0, 0x11, 0x00


	//----- nvinfo : EIATTR_KPARAM_INFO
	.align		4
.L_29:
        /*0068*/ 	.byte	0x04, 0x17
        /*006a*/ 	.short	(.L_31 - .L_30)
.L_30:
        /*006c*/ 	.word	0x00000000
        /*0070*/ 	.short	0x0013
        /*0072*/ 	.short	0x0060
        /*0074*/ 	.byte	0x00, 0xf0, 0x11, 0x00


	//----- nvinfo : EIATTR_KPARAM_INFO
	.align		4
.L_31:
        /*0078*/ 	.byte	0x04, 0x17
        /*007a*/ 	.short	(.L_33 - .L_32)
.L_32:
        /*007c*/ 	.word	0x00000000
        /*0080*/ 	.short	0x0012
        /*0082*/ 	.short	0x005c
        /*0084*/ 	.byte	0x00, 0xf0, 0x11, 0x00


	//----- nvinfo : EIATTR_KPARAM_INFO
	.align		4
.L_33:
        /*0088*/ 	.byte	0x04, 0x17
        /*008a*/ 	.short	(.L_35 - .L_34)
.L_34:
        /*008c*/ 	.word	0x00000000
        /*0090*/ 	.short	0x0011
        /*0092*/ 	.short	0x0058
        /*0094*/ 	.byte	0x00, 0xf0, 0x11, 0x00


	//----- nvinfo : EIATTR_KPARAM_INFO
	.align		4
.L_35:
        /*0098*/ 	.byte	0x04, 0x17
        /*009a*/ 	.short	(.L_37 - .L_36)
.L_36:
        /*009c*/ 	.word	0x00000000
        /*00a0*/ 	.short	0x0010
        /*00a2*/ 	.short	0x0054
        /*00a4*/ 	.byte	0x00, 0xf0, 0x11, 0x00


	//----- nvinfo : EIATTR_KPARAM_INFO
	.align		4
.L_37:
        /*00a8*/ 	.byte	0x04, 0x17
        /*00aa*/ 	.short	(.L_39 - .L_38)
.L_38:
        /*00ac*/ 	.word	0x00000000
        /*00b0*/ 	.short	0x000f
        /*00b2*/ 	.short	0x0050
        /*00b4*/ 	.byte	0x00, 0xf0, 0x11, 0x00


	//----- nvinfo : EIATTR_KPARAM_INFO
	.align		4
.L_39:
        /*00b8*/ 	.byte	0x04, 0x17
        /*00ba*/ 	.short	(.L_41 - .L_40)
.L_40:
        /*00bc*/ 	.word	0x00000000
        /*00c0*/ 	.short	0x000e
        /*00c2*/ 	.short	0x004c
        /*00c4*/ 	.byte	0x00, 0xf0, 0x11, 0x00


	//----- nvinfo : EIATTR_KPARAM_INFO
	.align		4
.L_41:
        /*00c8*/ 	.byte	0x04, 0x17
        /*00ca*/ 	.short	(.L_43 - .L_42)
.L_42:
        /*00cc*/ 	.word	0x00000000
        /*00d0*/ 	.short	0x000d
        /*00d2*/ 	.short	0x0048
        /*00d4*/ 	.byte	0x00, 0xf0, 0x11, 0x00


	//----- nvinfo : EIATTR_KPARAM_INFO
	.align		4
.L_43:
        /*00d8*/ 	.byte	0x04, 0x17
        /*00da*/ 	.short	(.L_45 - .L_44)
.L_44:
        /*00dc*/ 	.word	0x00000000
        /*00e0*/ 	.short	0x000c
        /*00e2*/ 	.short	0x0044
        /*00e4*/ 	.byte	0x00, 0xf0, 0x11, 0x00


	//----- nvinfo : EIATTR_KPARAM_INFO
	.align		4
.L_45:
        /*00e8*/ 	.byte	0x04, 0x17
        /*00ea*/ 	.short	(.L_47 - .L_46)
.L_46:
        /*00ec*/ 	.word	0x00000000
        /*00f0*/ 	.short	0x000b
        /*00f2*/ 	.short	0x0040
        /*00f4*/ 	.byte	0x00, 0xf0, 0x11, 0x00


	//----- nvinfo : EIATTR_KPARAM_INFO
	.align		4
.L_47:
        /*00f8*/ 	.byte	0x04, 0x17
        /*00fa*/ 	.short	(.L_49 - .L_48)
.L_48:
        /*00fc*/ 	.word	0x00000000
        /*0100*/ 	.short	0x000a
        /*0102*/ 	.short	0x003c
        /*0104*/ 	.byte	0x00, 0xf0, 0x11, 0x00


	//----- nvinfo : EIATTR_KPARAM_INFO
	.align		4
.L_49:
        /*0108*/ 	.byte	0x04, 0x17
        /*010a*/ 	.short	(.L_51 - .L_50)
.L_50:
        /*010c*/ 	.word	0x00000000
        /*0110*/ 	.short	0x0009
        /*0112*/ 	.short	0x0038
        /*0114*/ 	.byte	0x00, 0xf0, 0x11, 0x00


	//----- nvinfo : EIATTR_KPARAM_INFO
	.align		4
.L_51:
        /*0118*/ 	.byte	0x04, 0x17
        /*011a*/ 	.short	(.L_53 - .L_52)
.L_52:
        /*011c*/ 	.word	0x00000000
        /*0120*/ 	.short	0x0008
        /*0122*/ 	.short	0x0034
        /*0124*/ 	.byte	0x00, 0xf0, 0x11, 0x00


	//----- nvinfo : EIATTR_KPARAM_INFO
	.align		4
.L_53:
        /*0128*/ 	.byte	0x04, 0x17
        /*012a*/ 	.short	(.L_55 - .L_54)
.L_54:
        /*012c*/ 	.word	0x00000000
        /*0130*/ 	.short	0x0007
        /*0132*/ 	.short	0x0030
        /*0134*/ 	.byte	0x00, 0xf0, 0x11, 0x00


	//----- nvinfo : EIATTR_KPARAM_INFO
	.align		4
.L_55:
        /*0138*/ 	.byte	0x04, 0x17
        /*013a*/ 	.short	(.L_57 - .L_56)
.L_56:
        /*013c*/ 	.word	0x00000000
        /*0140*/ 	.short	0x0006
        /*0142*/ 	.short	0x002c
        /*0144*/ 	.byte	0x00, 0xf0, 0x11, 0x00


	//----- nvinfo : EIATTR_KPARAM_INFO
	.align		4
.L_57:
        /*0148*/ 	.byte	0x04, 0x17
        /*014a*/ 	.short	(.L_59 - .L_58)
.L_58:
        /*014c*/ 	.word	0x00000000
        /*0150*/ 	.short	0x0005
        /*0152*/ 	.short	0x0028
        /*0154*/ 	.byte	0x00, 0xf0, 0x11, 0x00


	//----- nvinfo : EIATTR_KPARAM_INFO
	.align		4
.L_59:
        /*0158*/ 	.byte	0x04, 0x17
        /*015a*/ 	.short	(.L_61 - .L_60)
.L_60:
        /*015c*/ 	.word	0x00000000
        /*0160*/ 	.short	0x0004
        /*0162*/ 	.short	0x0020
        /*0164*/ 	.byte	0x00, 0xf4, 0x21, 0x00


	//----- nvinfo : EIATTR_KPARAM_INFO
	.align		4
.L_61:
        /*0168*/ 	.byte	0x04, 0x17
        /*016a*/ 	.short	(.L_63 - .L_62)
.L_62:
        /*016c*/ 	.word	0x00000000
        /*0170*/ 	.short	0x0003
        /*0172*/ 	.short	0x0018
        /*0174*/ 	.byte	0x00, 0xf4, 0x21, 0x00


	//----- nvinfo : EIATTR_KPARAM_INFO
	.align		4
.L_63:
        /*0178*/ 	.byte	0x04, 0x17
        /*017a*/ 	.short	(.L_65 - .L_64)
.L_64:
        /*017c*/ 	.word	0x00000000
        /*0180*/ 	.short	0x0002
        /*0182*/ 	.short	0x0010
        /*0184*/ 	.byte	0x00, 0xf4, 0x21, 0x00


	//----- nvinfo : EIATTR_KPARAM_INFO
	.align		4
.L_65:
        /*0188*/ 	.byte	0x04, 0x17
        /*018a*/ 	.short	(.L_67 - .L_66)
.L_66:
        /*018c*/ 	.word	0x00000000
        /*0190*/ 	.short	0x0001
        /*0192*/ 	.short	0x0008
        /*0194*/ 	.byte	0x00, 0xf4, 0x21, 0x00


	//----- nvinfo : EIATTR_KPARAM_INFO
	.align		4
.L_67:
        /*0198*/ 	.byte	0x04, 0x17
        /*019a*/ 	.short	(.L_69 - .L_68)
.L_68:
        /*019c*/ 	.word	0x00000000
        /*01a0*/ 	.short	0x0000
        /*01a2*/ 	.short	0x0000
        /*01a4*/ 	.byte	0x00, 0xf4, 0x21, 0x00


	//----- nvinfo : EIATTR_AT_ENTRY_FRAGMENTS
	.align		4
.L_69:
        /*01a8*/ 	.byte	0x04, 0x4f
        /*01aa*/ 	.short	(.L_71 - .L_70)


	//   ....[0]....
.L_70:
        /*01ac*/ 	.word	0x00000004


	//----- nvinfo : EIATTR_RESERVED_SMEM_USED
	.align		4
.L_71:
        /*01b0*/ 	.byte	0x01, 0x41
	.zero		2


	//----- nvinfo : EIATTR_SPARSE_MMA_MASK
	.align		4
        /*01b4*/ 	.byte	0x03, 0x50
        /*01b6*/ 	.short	0x0000


	//----- nvinfo : EIATTR_TCGEN05_1CTA_USED
	.align		4
        /*01b8*/ 	.byte	0x01, 0x51
	.zero		2


	//----- nvinfo : EIATTR_MAXREG_COUNT
	.align		4
        /*01bc*/ 	.byte	0x03, 0x1b
        /*01be*/ 	.short	0x00ff


	//----- nvinfo : EIATTR_NUM_BARRIERS
	.align		4
        /*01c0*/ 	.byte	0x02, 0x4c
        /*01c2*/ 	.byte	0x01
	.zero		1


	//----- nvinfo : EIATTR_ANNOTATIONS
	.align		4
        /*01c4*/ 	.byte	0x04, 0x55
        /*01c6*/ 	.short	(.L_73 - .L_72)


	//   ....[0]....
.L_72:
        /*01c8*/ 	.word	0x00000001
        /*01cc*/ 	.byte	0xf0, 0x34, 0x00, 0x00, 0x01, 0x00, 0x00, 0x00, 0x10, 0x35, 0x00, 0x00, 0x01, 0x00, 0x00, 0x00
        /* <DEDUP_REMOVED lines=46> */
        /*04bc*/ 	.byte	0x50, 0x95, 0x00, 0x00, 0x01, 0x00, 0x00, 0x00, 0x60, 0x95, 0x00, 0x00


	//----- nvinfo : EIATTR_INT_WARP_WIDE_INSTR_OFFSETS
	.align		4
.L_73:
        /*04c8*/ 	.byte	0x04, 0x31
        /*04ca*/ 	.short	(.L_75 - .L_74)


	//   ....[0]....
.L_74:
        /*04cc*/ 	.word	0x00002e70


	//   ....[1]....
        /*04d0*/ 	.word	0x00002e80


	//   ....[2]....
        /*04d4*/ 	.word	0x000039d0


	//   ....[3]....
        /*04d8*/ 	.word	0x00003ae0


	//   ....[4]....
        /*04dc*/ 	.word	0x00008280


	//   ....[5]....
        /*04e0*/ 	.word	0x0000f220


	//   ....[6]....
        /*04e4*/ 	.word	0x0000f260


	//----- nvinfo : EIATTR_COOP_GROUP_MASK_REGIDS
	.align		4
.L_75:
        /*04e8*/ 	.byte	0x04, 0x29
        /*04ea*/ 	.short	(.L_77 - .L_76)


	//   ....[0]....
.L_76:
        /*04ec*/ 	.word	0xffffffff


	//   ....[1]....
        /*04f0*/ 	.word	0xffffffff


	//   ....[2]....
        /*04f4*/ 	.word	0xffffffff


	//   ....[3]....
        /*04f8*/ 	.word	0xffffffff


	//   ....[4]....
        /*04fc*/ 	.word	0xffffffff


	//   ....[5]....
        /*0500*/ 	.word	0xffffffff


	//   ....[6]....
        /*0504*/ 	.word	0xffffffff


	//   ....[7]....
        /*0508*/ 	.word	0xffffffff


	//   ....[8]....
        /*050c*/ 	.word	0xffffffff


	//   ....[9]....
        /*0510*/ 	.word	0xffffffff


	//   ....[10]....
        /*0514*/ 	.word	0xffffffff


	//   ....[11]....
        /*0518*/ 	.word	0xffffffff


	//----- nvinfo : EIATTR_COOP_GROUP_INSTR_OFFSETS
	.align		4
.L_77:
        /*051c*/ 	.byte	0x04, 0x28
        /*051e*/ 	.short	(.L_79 - .L_78)


	//   ....[0]....
.L_78:
        /*0520*/ 	.word	0x00000060


	//   ....[1]....
        /*0524*/ 	.word	0x00000320


	//   ....[2]....
        /*0528*/ 	.word	0x00004f40


	//   ....[3]....
        /*052c*/ 	.word	0x00005860


	//   ....[4]....
        /*0530*/ 	.word	0x00005aa0


	//   ....[5]....
        /*0534*/ 	.word	0x00005b00


	//   ....[6]....
        /*0538*/ 	.word	0x00009220


	//   ....[7]....
        /*053c*/ 	.word	0x00009270


	//   ....[8]....
        /*0540*/ 	.word	0x000093c0


	//   ....[9]....
        /*0544*/ 	.word	0x00009420


	//   ....[10]....
        /*0548*/ 	.word	0x0000f0a0


	//   ....[11]....
        /*054c*/ 	.word	0x0000f310


	//----- nvinfo : EIATTR_VRC_CTA_INIT_COUNT
	.align		4
.L_79:
        /*0550*/ 	.byte	0x02, 0x4a
        /*0552*/ 	.byte	0x80
	.zero		1


	//----- nvinfo : EIATTR_MBARRIER_INSTR_OFFSETS
	.align		4
        /*0554*/ 	.byte	0x04, 0x39
        /*0556*/ 	.short	(.L_81 - .L_80)


	//   ....[0]....
.L_80:
        /*0558*/ 	.word	0x00003550
        /*055c*/ 	.word	0x000000ff
        /*0560*/ 	.word	0x0001c000
        /*0564*/ 	.short	0x0100
        /*0566*/ 	.byte	0x04
	.zero		1


	//   ....[1]....
        /*0568*/ 	.word	0x00003a10
        /*056c*/ 	.word	0x000000ff
        /*0570*/ 	.word	0x0001c008
        /*0574*/ 	.short	0x0100
        /*0576*/ 	.byte	0x04
	.zero		1


	//   ....[2]....
        /*0578*/ 	.word	0x00003da0
        /*057c*/ 	.word	0x000000ff
        /*0580*/ 	.word	0x00014000
        /*0584*/ 	.short	0x0100
        /*0586*/ 	.byte	0x04
	.zero		1


	//   ....[3]....
        /*0588*/ 	.word	0x000049b0
        /*058c*/ 	.word	0x000000ff
        /*0590*/ 	.word	0x00014000
        /*0594*/ 	.short	0x010a
        /*0596*/ 	.byte	0x04
	.zero		1


	//   ....[4]....
        /*0598*/ 	.word	0x00004dd0
        /*059c*/ 	.word	0x000000ff
        /*05a0*/ 	.word	0x00014000
        /*05a4*/ 	.short	0x0108
        /*05a6*/ 	.byte	0x04
	.zero		1


	//   ....[5]....
        /*05a8*/ 	.word	0x00008410
        /*05ac*/ 	.word	0x000000ff
        /*05b0*/ 	.word	0x0001c010
        /*05b4*/ 	.short	0x0100
        /*05b6*/ 	.byte	0x04
	.zero		1


	//   ....[6]....
        /*05b8*/ 	.word	0x00008f80
        /*05bc*/ 	.word	0x000000ff
        /*05c0*/ 	.word	0x0001c010
        /*05c4*/ 	.short	0x010a
        /*05c6*/ 	.byte	0x04
	.zero		1


	//   ....[7]....
        /*05c8*/ 	.word	0x00009040
        /*05cc*/ 	.word	0x000000ff
        /*05d0*/ 	.word	0x0001c010
        /*05d4*/ 	.short	0x0108
        /*05d6*/ 	.byte	0x04
	.zero		1


	//   ....[8]....
        /*05d8*/ 	.word	0x00009480
        /*05dc*/ 	.word	0x0000000a
        /*05e0*/ 	.word	0x00000000
        /*05e4*/ 	.short	0x010a
        /*05e6*/ 	.byte	0xff
	.zero		1


	//   ....[9]....
        /*05e8*/ 	.word	0x0000a7d0
        /*05ec*/ 	.word	0x0000000a
        /*05f0*/ 	.word	0x00000000
        /*05f4*/ 	.short	0x010a
        /*05f6*/ 	.byte	0xff
	.zero		1


	//   ....[10]....
        /*05f8*/ 	.word	0x0000a990
        /*05fc*/ 	.word	0x000000ff
        /*0600*/ 	.word	0x0001c000
        /*0604*/ 	.short	0x0108
        /*0606*/ 	.byte	0x04
	.zero		1


	//   ....[11]....
        /*0608*/ 	.word	0x0000aaf0
        /*060c*/ 	.word	0x000000ff
        /*0610*/ 	.word	0x0001c008
        /*0614*/ 	.short	0x0108
        /*0616*/ 	.byte	0x04
	.zero		1


	//   ....[12]....
        /*0618*/ 	.word	0x0000f330
        /*061c*/ 	.word	0x000000ff
        /*0620*/ 	.word	0x00014000
        /*0624*/ 	.short	0x010a
        /*0626*/ 	.byte	0x04
	.zero		1


	//   ....[13]....
        /*0628*/ 	.word	0x0000f360
        /*062c*/ 	.word	0x000000ff
        /*0630*/ 	.word	0x0001c010
        /*0634*/ 	.short	0x010a
        /*0636*/ 	.byte	0x04
	.zero		1


	//   ....[14]....
        /*0638*/ 	.word	0x0000f390
        /*063c*/ 	.word	0x0000000a
        /*0640*/ 	.word	0x00000000
        /*0644*/ 	.short	0x010a
        /*0646*/ 	.byte	0xff
	.zero		1


	//   ....[15]....
        /*0648*/ 	.word	0x0000f3c0
        /*064c*/ 	.word	0x0000000a
        /*0650*/ 	.word	0x00000000
        /*0654*/ 	.short	0x010a
        /*0656*/ 	.byte	0xff
	.zero		1


	//----- nvinfo : EIATTR_NUM_MBARRIERS
	.align		4
.L_81:
        /*0658*/ 	.byte	0x03, 0x38
        /*065a*/ 	.short	0xffff


	//----- nvinfo : EIATTR_EXIT_INSTR_OFFSETS
	.align		4
        /*065c*/ 	.byte	0x04, 0x1c
        /*065e*/ 	.short	(.L_83 - .L_82)


	//   ....[0]....
.L_82:
        /*0660*/ 	.word	0x0000f320


	//----- nvinfo : EIATTR_REQNTID
	.align		4
.L_83:
        /*0664*/ 	.byte	0x04, 0x10
        /*0666*/ 	.short	(.L_85 - .L_84)
.L_84:
        /*0668*/ 	.word	0x00000100
        /*066c*/ 	.word	0x00000001
        /*0670*/ 	.word	0x00000001


	//----- nvinfo : EIATTR_CRS_STACK_SIZE
	.align		4
.L_85:
        /*0674*/ 	.byte	0x04, 0x1e
        /*0676*/ 	.short	(.L_87 - .L_86)
.L_86:
        /*0678*/ 	.word	0x00000000


	//----- nvinfo : EIATTR_CBANK_PARAM_SIZE
	.align		4
.L_87:
        /*067c*/ 	.byte	0x03, 0x19
        /*067e*/ 	.short	0x0088


	//----- nvinfo : EIATTR_PARAM_CBANK
	.align		4
        /*0680*/ 	.byte	0x04, 0x0a
        /*0682*/ 	.short	(.L_89 - .L_88)
	.align		4
.L_88:
        /*0684*/ 	.word	index@(.nv.constant0.attn_fwd)
        /*0688*/ 	.short	0x0380
        /*068a*/ 	.short	0x0088


	//----- nvinfo : EIATTR_SW_WAR
	.align		4
.L_89:
        /*068c*/ 	.byte	0x04, 0x36
        /*068e*/ 	.short	(.L_91 - .L_90)
.L_90:
        /*0690*/ 	.word	0x00000008
.L_91:


//--------------------- .nv.compat                --------------------------
	.section	.nv.compat,"",@"SHT_CUDA_COMPAT_INFO"
	.align	4
        /*0000*/ 	.byte	0x02, 0x02, 0x02, 0x00, 0x02, 0x05, 0x05, 0x00, 0x02, 0x03, 0x00, 0x00, 0x02, 0x06, 0x01, 0x00


//--------------------- .nv.callgraph             --------------------------
	.section	.nv.callgraph,"",@"SHT_CUDA_CALLGRAPH"
	.align	4
	.sectionentsize	8
	.align		4
        /*0000*/ 	.word	0x00000000
	.align		4
        /*0004*/ 	.word	0xffffffff
	.align		4
        /*0008*/ 	.word	0x00000000
	.align		4
        /*000c*/ 	.word	0xfffffffe
	.align		4
        /*0010*/ 	.word	0x00000000
	.align		4
        /*0014*/ 	.word	0xfffffffd
	.align		4
        /*0018*/ 	.word	0x00000000
	.align		4
        /*001c*/ 	.word	0xfffffffc


//--------------------- .nv.constant4             --------------------------
	.section	.nv.constant4,"a",@progbits
	.align	8
	.align		8
.nv.constant4:
        /*0000*/ 	.dword	_$_str


//--------------------- .text.attn_fwd            --------------------------
	.section	.text.attn_fwd,"ax",@progbits
	.align	128
        .global         attn_fwd
        .type           attn_fwd,@function
        .size           attn_fwd,(.L_x_31 - attn_fwd)
        .other          attn_fwd,@"STO_CUDA_ENTRY STV_DEFAULT"
attn_fwd:
.text.attn_fwd:
[----:B------:R-:W0:Y:S01]  /*0000*/  LDC R1, c[0x0][0x37c] ;  /* 0x0000df00ff017b82 */ /* 0x000e220000000800 */
[----:B------:R-:W1:Y:S01]  /*0010*/  S2R R0, SR_TID.X ;  /* 0x0000000000007919 */ /* 0x000e620000002100 */
[----:B0-----:R-:W-:Y:S01]  /*0020*/  VIADD R1, R1, 0xfffffe90 ;  /* 0xfffffe9001017836 */ /* 0x001fe20000000000 */
[----:B-1----:R-:W-:-:S13]  /*0030*/  ISETP.GE.U32.AND P1, PT, R0, 0x20, PT ;  /* 0x000000200000780c */ /* 0x002fda0003f26070 */
[----:B------:R-:W-:Y:S05]  /*0040*/  @P1 BRA `(.L_x_0) ;  /* 0x0000000000b81947 */ /* 0x000fea0003800000 */
[----:B------:R-:W0:Y:S01]  /*0050*/  S2R R7, SR_CgaCtaId ;  /* 0x0000000000077919 */ /* 0x000e220000008800 */
[----:B------:R-:W-:Y:S01]  /*0060*/  NOP ;  /* 0x0000000000007918 */ /* 0x000fe20000000000 */
[----:B------:R-:W-:-:S04]  /*0070*/  MOV R0, 0x40 ;  /* 0x0000004000007802 */ /* 0x000fc80000000f00 */
[----:B0-----:R-:W-:Y:S02]  /*0080*/  LEA R2, R7, R0, 0x18 ;  /* 0x0000000007027211 */ /* 0x001fe400078ec0ff */
[----:B------:R-:W-:-:S04]  /*0090*/  MOV R0, 0x400 ;  /* 0x0000040000007802 */ /* 0x000fc80000000f00 */
[----:B------:R-:W0:Y:S01]  /*00a0*/  LDS.U8 R2, [R2] ;  /* 0x0000000002027984 */ /* 0x000e220000000000 */
[----:B------:R-:W-:Y:S02]  /*00b0*/  LEA R0, R7, R0, 0x18 ;  /* 0x0000000007007211 */ /* 0x000fe400078ec0ff */
[----:B0-----:R-:W-:-:S13]  /*00c0*/  ISETP.NE.AND P0, PT, R2, RZ, PT ;  /* 0x000000ff0200720c */ /* 0x001fda0003f05270 */
[----:B------:R-:W-:Y:S05]  /*00d0*/  @P0 BRA `(.L_x_1) ;  /* 0x00000000007c0947 */ /* 0x000fea0003800000 */
[----:B------:R-:W-:-:S13]  /*00e0*/  ELECT P0, URZ, PT ;  /* 0x0000000000ff782f */ /* 0x000fda0003800000 */
[----:B------:R-:W-:Y:S05]  /*00f0*/  @!P0 BRA `(.L_x_2) ;  /* 0x0000000000848947 */ /* 0x000fea0003800000 */
[----:B------:R-:W-:Y:S01]  /*0100*/  UMOV UR4, 0x10 ;  /* 0x0000001000047882 */ /* 0x000fe20000000000 */
[----:B------:R-:W-:Y:S02]  /*0110*/  IMAD.MOV.U32 R9, RZ, RZ, 0x1 ;  /* 0x00000001ff097424 */ /* 0x000fe400078e00ff */
[----:B------:R-:W-:Y:S02]  /*0120*/  IMAD.MOV.U32 R3, RZ, RZ, 0xffff ;  /* 0x0000ffffff037424 */ /* 0x000fe400078e00ff */
[----:B------:R-:W-:Y:S04]  /*0130*/  DEPBAR.LE SB0, 0x36 ;  /* 0x00008d800000791a */ /* 0x000fe80000000000 */
[----:B------:R-:W0:Y:S02]  /*0140*/  UTCATOMSWS.FIND_AND_SET.ALIGN UP0, UR4, UR4 ;  /* 0x00000004000475e3 */ /* 0x000e240008000800 */
[----:B0-----:R-:W-:-:S04]  /*0150*/  PLOP3.LUT P0, PT, PT, PT, UP0, 0x80, 0x8 ;  /* 0x000000000008781c */ /* 0x001fc80003f0f008 */
[----:B------:R-:W-:-:S04]  /*0160*/  SEL R2, RZ, 0xffffffff, !P0 ;  /* 0xffffffffff027807 */ /* 0x000fc80004000000 */
[----:B------:R-:W-:Y:S01]  /*0170*/  ISETP.NE.AND P0, PT, R2, RZ, PT ;  /* 0x000000ff0200720c */ /* 0x000fe20003f05270 */
[----:B------:R-:W-:-:S12]  /*0180*/  IMAD.U32 R2, RZ, RZ, UR4 ;  /* 0x00000004ff027e24 */ /* 0x000fd8000f8e00ff */
[----:B------:R-:W-:Y:S05]  /*0190*/  @P0 BRA `(.L_x_3) ;  /* 0x0000000000240947 */ /* 0x000fea0003800000 */
.L_x_4:
[----:B------:R-:W-:Y:S05]  /*01a0*/  NANOSLEEP 0x64 ;  /* 0x000000640000795d */ /* 0x000fea0003800000 */
[----:B------:R-:W-:-:S05]  /*01b0*/  UMOV UR4, 0x10 ;  /* 0x0000001000047882 */ /* 0x000fca0000000000 */
[----:B------:R-:W-:Y:S04]  /*01c0*/  DEPBAR.LE SB0, 0x36 ;  /* 0x00008d800000791a */ /* 0x000fe80000000000 */
[----:B------:R-:W0:Y:S02]  /*01d0*/  UTCATOMSWS.FIND_AND_SET.ALIGN UP0, UR4, UR4 ;  /* 0x00000004000475e3 */ /* 0x000e240008000800 */
[----:B0-----:R-:W-:-:S04]  /*01e0*/  PLOP3.LUT P0, PT, PT, PT, UP0, 0x80, 0x8 ;  /* 0x000000000008781c */ /* 0x001fc80003f0f008 */
[----:B------:R-:W-:-:S04]  /*01f0*/  SEL R2, RZ, 0xffffffff, !P0 ;  /* 0xffffffffff027807 */ /* 0x000fc80004000000 */
[----:B------:R-:W-:Y:S01]  /*0200*/  ISETP.NE.AND P0, PT, R2, RZ, PT ;  /* 0x000000ff0200720c */ /* 0x000fe20003f05270 */
[----:B------:R-:W-:-:S12]  /*0210*/  IMAD.U32 R2, RZ, RZ, UR4 ;  /* 0x00000004ff027e24 */ /* 0x000fd8000f8e00ff */
[----:B------:R-:W-:Y:S05]  /*0220*/  @!P0 BRA `(.L_x_4) ;  /* 0xfffffffc00dc8947 */ /* 0x000fea000383ffff */
.L_x_3:
[C---:B------:R-:W-:Y:S01]  /*0230*/  VIADD R4, R2.reuse, 0x10 ;  /* 0x0000001002047836 */ /* 0x040fe20000000000 */
[----:B------:R-:W-:Y:S02]  /*0240*/  SHF.L.U32 R3, R3, R2, RZ ;  /* 0x0000000203037219 */ /* 0x000fe400000006ff */
[----:B------:R-:W-:Y:S02]  /*0250*/  MOV R5, 0x50 ;  /* 0x0000005000057802 */ /* 0x000fe40000000f00 */
[----:B------:R-:W-:Y:S02]  /*0260*/  SHF.L.U32 R4, R9, R4, RZ ;  /* 0x0000000409047219 */ /* 0x000fe400000006ff */
[----:B------:R-:W-:Y:S01]  /*0270*/  LEA R6, R7, R5, 0x18 ;  /* 0x0000000507067211 */ /* 0x000fe200078ec0ff */
[----:B------:R-:W-:Y:S01]  /*0280*/  IMAD.SHL.U32 R5, R2, 0x20, RZ ;  /* 0x0000002002057824 */ /* 0x000fe200078e00ff */
[----:B------:R-:W-:-:S05]  /*0290*/  LOP3.LUT R3, R4, R3, RZ, 0xfc, !PT ;  /* 0x0000000304037212 */ /* 0x000fca00078efcff */
[----:B------:R0:W-:Y:S04]  /*02a0*/  ATOMS.OR RZ, [R6], R3 ;  /* 0x0000000306ff738c */ /* 0x0001e80003000000 */
[----:B------:R0:W-:Y:S01]  /*02b0*/  STS [R0], R5 ;  /* 0x0000000500007388 */ /* 0x0001e20000000800 */
[----:B------:R-:W-:Y:S05]  /*02c0*/  BRA `(.L_x_2) ;  /* 0x0000000000107947 */ /* 0x000fea0003800000 */
.L_x_1:
[----:B------:R-:W-:Y:S01]  /*02d0*/  IMAD.MOV.U32 R3, RZ, RZ, -0x1 ;  /* 0xffffffffff037424 */ /* 0x000fe200078e00ff */
[----:B------:R-:W-:-:S04]  /*02e0*/  MOV R2, 0x310 ;  /* 0x0000031000027802 */ /* 0x000fc80000000f00 */
[----:B------:R0:W-:Y:S03]  /*02f0*/  STS [R0], R3 ;  /* 0x0000000300007388 */ /* 0x0001e60000000800 */
[----:B0-----:R-:W-:Y:S05]  /*0300*/  CALL.REL.NOINC `($__internal_1_$__cuda_sm10x_tcgen05_guardrail_trap_phase_invalid_during_alloc) ;  /* 0x000000f000447944 */ /* 0x001fea0003c00000 */
.L_x_2:
[----:B------:R-:W-:Y:S05]  /*0310*/  WARPSYNC.ALL ;  /* 0x0000000000007948 */ /* 0x000fea0003800000 */
[----:B------:R-:W-:Y:S01]  /*0320*/  NOP ;  /* 0x0000000000007918 */ /* 0x000fe20000000000 */
.L_x_0:
[----:B------:R-:W1:Y:S01]  /*0330*/  S2R R140, SR_CTAID.X ;  /* 0x00000000008c7919 */ /* 0x000e620000002500 */
[----:B0-----:R-:W0:Y:S01]  /*0340*/  LDC.64 R2, c[0x0][0x3b0] ;  /* 0x0000ec00ff027b82 */ /* 0x001e220000000a00 */
[----:B------:R-:W-:Y:S01]  /*0350*/  MOV R0, 0x400 ;  /* 0x0000040000007802 */ /* 0x000fe20000000f00 */
[----:B------:R-:W2:Y:S01]  /*0360*/  LDCU.64 UR8, c[0x0][0x358] ;  /* 0x00006b00ff0877ac */ /* 0x000ea20008000a00 */
[----:B------:R-:W3:Y:S02]  /*0370*/  S2R R144, SR_TID.X ;  /* 0x0000000000907919 */ /* 0x000ee40000002100 */
[----:B------:R-:W-:Y:S01]  /*0380*/  R2UR UR4, R0 ;  /* 0x00000000000472ca */ /* 0x000fe200000e0000 */
[----:B------:R-:W0:Y:S02]  /*0390*/  S2R R145, SR_CTAID.Y ;  /* 0x0000000000917919 */ /* 0x000e240000002600 */
[----:B------:R-:W4:Y:S08]  /*03a0*/  S2UR UR5, SR_CgaCtaId ;  /* 0x00000000000579c3 */ /* 0x000f300000008800 */
[----:B------:R-:W2:Y:S08]  /*03b0*/  LDC R7, c[0x0][0x3b8] ;  /* 0x0000ee00ff077b82 */ /* 0x000eb00000000800 */
[----:B------:R-:W2:Y:S01]  /*03c0*/  LDC.64 R8, c[0x0][0x380] ;  /* 0x0000e000ff087b82 */ /* 0x000ea20000000a00 */
[----:B-1----:R-:W-:Y:S01]  /*03d0*/  IMAD.SHL.U32 R140, R140, 0x40, RZ ;  /* 0x000000408c8c7824 */ /* 0x002fe200078e00ff */
[----:B----4-:R-:W-:-:S06]  /*03e0*/  ULEA UR4, UR5, UR4, 0x18 ;  /* 0x0000000405047291 */ /* 0x010fcc000f8ec0ff */
[----:B------:R-:W-:Y:S01]  /*03f0*/  BAR.SYNC.DEFER_BLOCKING 0x0 ;  /* 0x0000000000007b1d */ /* 0x000fe20000010000 */
[--C-:B---3--:R-:W-:Y:S02]  /*0400*/  SHF.R.U32.HI R4, RZ, 0x6, R144.reuse ;  /* 0x00000006ff047819 */ /* 0x108fe40000011690 */
[----:B------:R-:W-:Y:S01]  /*0410*/  LOP3.LUT R5, R140, 0x3f, R144, 0xf8, !PT ;  /* 0x0000003f8c057812 */ /* 0x000fe200078ef890 */
[----:B0-----:R-:W-:Y:S01]  /*0420*/  IMAD R0, R145, R2, RZ ;  /* 0x0000000291007224 */ /* 0x001fe200078e02ff */
[----:B------:R-:W-:-:S03]  /*0430*/  SGXT.U32 R4, R4, 0x2 ;  /* 0x000000020404781a */ /* 0x000fc60000000000 */
[----:B------:R-:W-:Y:S02]  /*0440*/  IMAD R2, R5, R3, RZ ;  /* 0x0000000305027224 */ /* 0x000fe400078e02ff */
[----:B------:R-:W-:Y:S02]  /*0450*/  IMAD.SHL.U32 R5, R0, 0x2, RZ ;  /* 0x0000000200057824 */ /* 0x000fe400078e00ff */
[----:B--2---:R-:W-:Y:S01]  /*0460*/  IMAD R4, R4, R7, RZ ;  /* 0x0000000704047224 */ /* 0x004fe200078e02ff */
[----:B------:R-:W-:Y:S01]  /*0470*/  SHF.L.U32 R3, R2, 0x1, RZ ;  /* 0x0000000102037819 */ /* 0x000fe200000006ff */
[----:B------:R-:W-:-:S03]  /*0480*/  IMAD.HI R0, R0, 0x2, RZ ;  /* 0x0000000200007827 */ /* 0x000fc600078e02ff */
[----:B------:R-:W-:Y:S01]  /*0490*/  IADD3 R5, P0, P2, R3, R8, R5 ;  /* 0x0000000803057210 */ /* 0x000fe20007a1e005 */
[----:B------:R-:W-:-:S04]  /*04a0*/  IMAD.HI R2, R2, 0x2, RZ ;  /* 0x0000000202027827 */ /* 0x000fc800078e02ff */
[C---:B------:R-:W-:Y:S01]  /*04b0*/  IMAD R6, R7.reuse, 0x4, R4 ;  /* 0x0000000407067824 */ /* 0x040fe200078e0204 */
[----:B------:R-:W-:Y:S01]  /*04c0*/  IADD3.X R0, PT, PT, R2, R9, R0, P0, P2 ;  /* 0x0000000902007210 */ /* 0x000fe200007e4400 */
[----:B------:R-:W0:Y:S01]  /*04d0*/  LDS R113, [UR4] ;  /* 0x00000004ff717984 */ /* 0x000e220008000800 */
[----:B------:R-:W-:Y:S01]  /*04e0*/  BAR.SYNC.DEFER_BLOCKING 0x0 ;  /* 0x0000000000007b1d */ /* 0x000fe20000010000 */
[----:B------:R-:W-:Y:S01]  /*04f0*/  LEA R8, P0, R4, R5, 0x1 ;  /* 0x0000000504087211 */ /* 0x000fe200078008ff */
[----:B------:R-:W-:-:S03]  /*0500*/  IMAD R2, R7, 0x4, R6 ;  /* 0x0000000407027824 */ /* 0x000fc600078e0206 */
[-C--:B------:R-:W-:Y:S01]  /*0510*/  LEA.HI.X.SX32 R9, R4, R0.reuse, 0x1, P0 ;  /* 0x0000000004097211 */ /* 0x080fe200000f0eff */
[C---:B------:R-:W-:Y:S01]  /*0520*/  IMAD R4, R7.reuse, 0x4, R2 ;  /* 0x0000000407047824 */ /* 0x040fe200078e0202 */
[-C--:B------:R-:W-:Y:S02]  /*0530*/  LEA R10, P0, R6, R5.reuse, 0x1 ;  /* 0x00000005060a7211 */ /* 0x080fe400078008ff */
[-C--:B------:R-:W-:Y:S01]  /*0540*/  LEA R12, P2, R2, R5.reuse, 0x1 ;  /* 0x00000005020c7211 */ /* 0x080fe200078408ff */
[C---:B------:R-:W-:Y:S01]  /*0550*/  IMAD R18, R7.reuse, 0x4, R4 ;  /* 0x0000000407127824 */ /* 0x040fe200078e0204 */
[-C--:B------:R-:W-:Y:S02]  /*0560*/  LEA.HI.X.SX32 R11, R6, R0.reuse, 0x1, P0 ;  /* 0x00000000060b7211 */ /* 0x080fe400000f0eff */
[----:B------:R-:W-:Y:S01]  /*0570*/  LEA.HI.X.SX32 R13, R2, R0, 0x1, P2 ;  /* 0x00000000020d7211 */ /* 0x000fe200010f0eff */
[----:B------:R-:W-:Y:S01]  /*0580*/  IMAD R22, R7, 0x4, R18 ;  /* 0x0000000407167824 */ /* 0x000fe200078e0212 */
[----:B------:R-:W-:-:S03]  /*0590*/  LEA R16, P0, R18, R5, 0x1 ;  /* 0x0000000512107211 */ /* 0x000fc600078008ff */
[C---:B------:R-:W-:Y:S01]  /*05a0*/  IMAD R24, R7.reuse, 0x4, R22 ;  /* 0x0000000407187824 */ /* 0x040fe200078e0216 */
[-C--:B------:R-:W-:Y:S02]  /*05b0*/  LEA R14, P2, R4, R5.reuse, 0x1 ;  /* 0x00000005040e7211 */ /* 0x080fe400078408ff */
[-C--:B------:R-:W-:Y:S01]  /*05c0*/  LEA.HI.X.SX32 R17, R18, R0.reuse, 0x1, P0 ;  /* 0x0000000012117211 */ /* 0x080fe200000f0eff */
[----:B------:R-:W-:Y:S01]  /*05d0*/  IMAD R26, R7, 0x4, R24 ;  /* 0x00000004071a7824 */ /* 0x000fe200078e0218 */
[-C--:B------:R-:W-:Y:S01]  /*05e0*/  LEA.HI.X.SX32 R15, R4, R0.reuse, 0x1, P2 ;  /* 0x00000000040f7211 */ /* 0x080fe200010f0eff */
[----:B------:R1:W5:Y:S01]  /*05f0*/  LDG.E.U16 R3, desc[UR8][R12.64] ;  /* 0x000000080c037981 */ /* 0x000362000c1e1500 */
[-C--:B------:R-:W-:Y:S02]  /*0600*/  LEA R18, P0, R22, R5.reuse, 0x1 ;  /* 0x0000000516127211 */ /* 0x080fe400078008ff */
[----:B------:R-:W-:Y:S01]  /*0610*/  LEA R20, P2, R24, R5, 0x1 ;  /* 0x0000000518147211 */ /* 0x000fe200078408ff */
[----:B------:R2:W5:Y:S01]  /*0620*/  LDG.E.U16 R6, desc[UR8][R14.64] ;  /* 0x000000080e067981 */ /* 0x000562000c1e1500 */
[----:B------:R-:W-:-:S02]  /*0630*/  LEA.HI.X.SX32 R19, R22, R0, 0x1, P0 ;  /* 0x0000000016137211 */ /* 0x000fc400000f0eff */
[-C--:B------:R-:W-:Y:S01]  /*0640*/  LEA R22, P0, R26, R5.reuse, 0x1 ;  /* 0x000000051a167211 */ /* 0x080fe200078008ff */
[----:B------:R-:W5:Y:S01]  /*0650*/  LDG.E.U16 R2, desc[UR8][R8.64] ;  /* 0x0000000808027981 */ /* 0x000f62000c1e1500 */
[C---:B-1----:R-:W-:Y:S01]  /*0660*/  IMAD R12, R7.reuse, 0x4, R26 ;  /* 0x00000004070c7824 */ /* 0x042fe200078e021a */
[-C--:B------:R-:W-:Y:S02]  /*0670*/  LEA.HI.X.SX32 R21, R24, R0.reuse, 0x1, P2 ;  /* 0x0000000018157211 */ /* 0x080fe400010f0eff */
[----:B------:R-:W5:Y:S01]  /*0680*/  LDG.E.U16 R4, desc[UR8][R10.64] ;  /* 0x000000080a047981 */ /* 0x000f62000c1e1500 */
[C---:B--2---:R-:W-:Y:S01]  /*0690*/  IMAD R14, R7.reuse, 0x4, R12 ;  /* 0x00000004070e7824 */ /* 0x044fe200078e020c */
[-C--:B------:R-:W-:Y:S02]  /*06a0*/  LEA.HI.X.SX32 R23, R26, R0.reuse, 0x1, P0 ;  /* 0x000000001a177211 */ /* 0x080fe400000f0eff */
[C---:B------:R-:W-:Y:S01]  /*06b0*/  LEA R24, P0, R12.reuse, R5, 0x1 ;  /* 0x000000050c187211 */ /* 0x040fe200078008ff */
[----:B------:R-:W-:Y:S01]  /*06c0*/  IMAD R28, R7, 0x4, R14 ;  /* 0x00000004071c7824 */ /* 0x000fe200078e020e */
[----:B------:R1:W5:Y:S02]  /*06d0*/  LDG.E.U16 R8, desc[UR8][R16.64] ;  /* 0x0000000810087981 */ /* 0x000364000c1e1500 */
[----:B------:R-:W-:-:S02]  /*06e0*/  LEA.HI.X.SX32 R25, R12, R0, 0x1, P0 ;  /* 0x000000000c197211 */ /* 0x000fc400000f0eff */
[----:B------:R-:W-:Y:S01]  /*06f0*/  LEA R26, P2, R28, R5, 0x1 ;  /* 0x000000051c1a7211 */ /* 0x000fe200078408ff */
[----:B------:R2:W5:Y:S01]  /*0700*/  LDG.E.U16 R9, desc[UR8][R18.64] ;  /* 0x0000000812097981 */ /* 0x000562000c1e1500 */
[----:B------:R-:W-:-:S03]  /*0710*/  LEA R30, R7, R28, 0x2 ;  /* 0x0000001c071e7211 */ /* 0x000fc600078e10ff */
[----:B------:R3:W5:Y:S01]  /*0720*/  LDG.E.U16 R10, desc[UR8][R20.64] ;  /* 0x00000008140a7981 */ /* 0x000762000c1e1500 */
[-C--:B-1----:R-:W-:Y:S02]  /*0730*/  LEA R16, P0, R14, R5.reuse, 0x1 ;  /* 0x000000050e107211 */ /* 0x082fe400078008ff */
[-C--:B------:R-:W-:Y:S01]  /*0740*/  LEA.HI.X.SX32 R27, R28, R0.reuse, 0x1, P2 ;  /* 0x000000001c1b7211 */ /* 0x080fe200010f0eff */
[----:B------:R-:W-:Y:S01]  /*0750*/  IMAD R28, R7, 0x4, R30 ;  /* 0x00000004071c7824 */ /* 0x000fe200078e021e */
[----:B------:R-:W-:Y:S01]  /*0760*/  LEA.HI.X.SX32 R17, R14, R0, 0x1, P0 ;  /* 0x000000000e117211 */ /* 0x000fe200000f0eff */
[----:B------:R1:W5:Y:S01]  /*0770*/  LDG.E.U16 R11, desc[UR8][R22.64] ;  /* 0x00000008160b7981 */ /* 0x000362000c1e1500 */
[----:B--2---:R-:W-:-:S03]  /*0780*/  LEA R18, P0, R30, R5, 0x1 ;  /* 0x000000051e127211 */ /* 0x004fc600078008ff */
[----:B------:R2:W5:Y:S01]  /*0790*/  LDG.E.U16 R12, desc[UR8][R24.64] ;  /* 0x00000008180c7981 */ /* 0x000562000c1e1500 */
[-C--:B------:R-:W-:Y:S01]  /*07a0*/  LEA.HI.X.SX32 R19, R30, R0.reuse, 0x1, P0 ;  /* 0x000000001e137211 */ /* 0x080fe200000f0eff */
[C---:B------:R-:W-:Y:S01]  /*07b0*/  IMAD R30, R7.reuse, 0x4, R28 ;  /* 0x00000004071e7824 */ /* 0x040fe200078e021c */
[CC--:B---3--:R-:W-:Y:S01]  /*07c0*/  LEA R20, P0, R28.reuse, R5.reuse, 0x1 ;  /* 0x000000051c147211 */ /* 0x0c8fe200078008ff */
[----:B------:R3:W5:Y:S03]  /*07d0*/  LDG.E.U16 R14, desc[UR8][R26.64] ;  /* 0x000000081a0e7981 */ /* 0x000766000c1e1500 */
[-C--:B------:R-:W-:Y:S01]  /*07e0*/  LEA.HI.X.SX32 R21, R28, R0.reuse, 0x1, P0 ;  /* 0x000000001c157211 */ /* 0x080fe200000f0eff */
[C---:B------:R-:W-:Y:S01]  /*07f0*/  IMAD R28, R7.reuse, 0x4, R30 ;  /* 0x00000004071c7824 */ /* 0x040fe200078e021e */
[-C--:B-1----:R-:W-:Y:S01]  /*0800*/  LEA R22, P0, R30, R5.reuse, 0x1 ;  /* 0x000000051e167211 */ /* 0x082fe200078008ff */
[----:B------:R-:W5:Y:S02]  /*0810*/  LDG.E.U16 R15, desc[UR8][R18.64] ;  /* 0x00000008120f7981 */ /* 0x000f64000c1e1500 */
[C---:B------:R-:W-:Y:S01]  /*0820*/  IMAD R32, R7.reuse, 0x4, R28 ;  /* 0x0000000407207824 */ /* 0x040fe200078e021c */
[----:B--2---:R-:W-:Y:S01]  /*0830*/  LEA R24, P2, R28, R5, 0x1 ;  /* 0x000000051c187211 */ /* 0x004fe200078408ff */
[----:B------:R-:W5:Y:S01]  /*0840*/  LDG.E.U16 R13, desc[UR8][R16.64] ;  /* 0x00000008100d7981 */ /* 0x000f62000c1e1500 */
[-C--:B------:R-:W-:Y:S01]  /*0850*/  LEA.HI.X.SX32 R23, R30, R0.reuse, 0x1, P0 ;  /* 0x000000001e177211 */ /* 0x080fe200000f0eff */
[----:B------:R-:W-:Y:S01]  /*0860*/  IMAD R30, R7, 0x4, R32 ;  /* 0x00000004071e7824 */ /* 0x000fe200078e0220 */
[----:B------:R-:W-:-:S02]  /*0870*/  LEA.HI.X.SX32 R25, R28, R0, 0x1, P2 ;  /* 0x000000001c197211 */ /* 0x000fc400010f0eff */
[CC--:B------:R-:W-:Y:S01]  /*0880*/  LEA R28, P0, R32.reuse, R5.reuse, 0x1 ;  /* 0x00000005201c7211 */ /* 0x0c0fe200078008ff */
[C---:B------:R-:W-:Y:S02]  /*0890*/  IMAD R34, R7.reuse, 0x4, R30 ;  /* 0x0000000407227824 */ /* 0x040fe400078e021e */
[----:B------:R1:W5:Y:S01]  /*08a0*/  LDG.E.U16 R18, desc[UR8][R24.64] ;  /* 0x0000000818127981 */ /* 0x000362000c1e1500 */
[-C--:B------:R-:W-:Y:S01]  /*08b0*/  LEA.HI.X.SX32 R29, R32, R0.reuse, 0x1, P0 ;  /* 0x00000000201d7211 */ /* 0x080fe200000f0eff */
[C---:B------:R-:W-:Y:S01]  /*08c0*/  IMAD R36, R7.reuse, 0x4, R34 ;  /* 0x0000000407247824 */ /* 0x040fe200078e0222 */
[CC--:B---3--:R-:W-:Y:S01]  /*08d0*/  LEA R26, P0, R30.reuse, R5.reuse, 0x1 ;  /* 0x000000051e1a7211 */ /* 0x0c8fe200078008ff */
[----:B------:R-:W5:Y:S02]  /*08e0*/  LDG.E.U16 R16, desc[UR8][R20.64] ;  /* 0x0000000814107981 */ /* 0x000f64000c1e1500 */
[C---:B------:R-:W-:Y:S01]  /*08f0*/  IMAD R38, R7.reuse, 0x4, R36 ;  /* 0x0000000407267824 */ /* 0x040fe200078e0224 */
[----:B------:R-:W-:Y:S01]  /*0900*/  LEA.HI.X.SX32 R27, R30, R0, 0x1, P0 ;  /* 0x000000001e1b7211 */ /* 0x000fe200000f0eff */
[----:B------:R2:W5:Y:S01]  /*0910*/  LDG.E.U16 R19, desc[UR8][R28.64] ;  /* 0x000000081c137981 */ /* 0x000562000c1e1500 */
[----:B------:R-:W-:Y:S01]  /*0920*/  LEA R30, P0, R34, R5, 0x1 ;  /* 0x00000005221e7211 */ /* 0x000fe200078008ff */
[----:B-1----:R-:W-:-:S02]  /*0930*/  IMAD R24, R7, 0x4, R38 ;  /* 0x0000000407187824 */ /* 0x002fc400078e0226 */
[----:B------:R-:W5:Y:S01]  /*0940*/  LDG.E.U16 R17, desc[UR8][R22.64] ;  /* 0x0000000816117981 */ /* 0x000f62000c1e1500 */
[-C--:B------:R-:W-:Y:S01]  /*0950*/  LEA.HI.X.SX32 R31, R34, R0.reuse, 0x1, P0 ;  /* 0x00000000221f7211 */ /* 0x080fe200000f0eff */
[C---:B------:R-:W-:Y:S01]  /*0960*/  IMAD R40, R7.reuse, 0x4, R24 ;  /* 0x0000000407287824 */ /* 0x040fe200078e0218 */
[-C--:B------:R-:W-:Y:S01]  /*0970*/  LEA R34, P0, R38, R5.reuse, 0x1 ;  /* 0x0000000526227211 */ /* 0x080fe200078008ff */
[----:B------:R1:W5:Y:S01]  /*0980*/  LDG.E.U16 R20, desc[UR8][R26.64] ;  /* 0x000000081a147981 */ /* 0x000362000c1e1500 */
[-C--:B------:R-:W-:Y:S02]  /*0990*/  LEA R32, P2, R36, R5.reuse, 0x1 ;  /* 0x0000000524207211 */ /* 0x080fe400078408ff */
[----:B------:R-:W-:Y:S01]  /*09a0*/  LEA.HI.X.SX32 R35, R38, R0, 0x1, P0 ;  /* 0x0000000026237211 */ /* 0x000fe200000f0eff */
[----:B------:R3:W5:Y:S01]  /*09b0*/  LDG.E.U16 R21, desc[UR8][R30.64] ;  /* 0x000000081e157981 */ /* 0x000762000c1e1500 */
[----:B--2---:R-:W-:Y:S02]  /*09c0*/  LEA R28, P0, R24, R5, 0x1 ;  /* 0x00000005181c7211 */ /* 0x004fe400078008ff */
[----:B------:R-:W-:Y:S01]  /*09d0*/  LEA R42, R7, R40, 0x2 ;  /* 0x00000028072a7211 */ /* 0x000fe200078e10ff */
[----:B------:R-:W5:Y:S01]  /*09e0*/  LDG.E.U16 R23, desc[UR8][R34.64] ;  /* 0x0000000822177981 */ /* 0x000f62000c1e1500 */
[----:B------:R-:W-:-:S02]  /*09f0*/  LEA.HI.X.SX32 R33, R36, R0, 0x1, P2 ;  /* 0x0000000024217211 */ /* 0x000fc400010f0eff */
[-C--:B------:R-:W-:Y:S01]  /*0a00*/  LEA.HI.X.SX32 R29, R24, R0.reuse, 0x1, P0 ;  /* 0x00000000181d7211 */ /* 0x080fe200000f0eff */
[C---:B-1----:R-:W-:Y:S01]  /*0a10*/  IMAD R26, R7.reuse, 0x4, R42 ;  /* 0x00000004071a7824 */ /* 0x042fe200078e022a */
[-C--:B------:R-:W-:Y:S01]  /*0a20*/  LEA R36, P0, R40, R5.reuse, 0x1 ;  /* 0x0000000528247211 */ /* 0x080fe200078008ff */
[----:B------:R1:W5:Y:S01]  /*0a30*/  LDG.E.U16 R22, desc[UR8][R32.64] ;  /* 0x0000000820167981 */ /* 0x000362000c1e1500 */
[-C--:B------:R-:W-:Y:S02]  /*0a40*/  LEA R38, P2, R42, R5.reuse, 0x1 ;  /* 0x000000052a267211 */ /* 0x080fe400078408ff */
[-C--:B------:R-:W-:Y:S01]  /*0a50*/  LEA.HI.X.SX32 R37, R40, R0.reuse, 0x1, P0 ;  /* 0x0000000028257211 */ /* 0x080fe200000f0eff */
[C---:B------:R-:W-:Y:S01]  /*0a60*/  IMAD R40, R7.reuse, 0x4, R26 ;  /* 0x0000000407287824 */ /* 0x040fe200078e021a */
[-C--:B---3--:R-:W-:Y:S01]  /*0a70*/  LEA R30, P0, R26, R5.reuse, 0x1 ;  /* 0x000000051a1e7211 */ /* 0x088fe200078008ff */
[----:B------:R-:W5:Y:S01]  /*0a80*/  LDG.E.U16 R24, desc[UR8][R28.64] ;  /* 0x000000081c187981 */ /* 0x000f62000c1e1500 */
[-C--:B------:R-:W-:Y:S01]  /*0a90*/  LEA.HI.X.SX32 R39, R42, R0.reuse, 0x1, P2 ;  /* 0x000000002a277211 */ /* 0x080fe200010f0eff */
[C---:B------:R-:W-:Y:S01]  /*0aa0*/  IMAD R42, R7.reuse, 0x4, R40 ;  /* 0x00000004072a7824 */ /* 0x040fe200078e0228 */
[----:B------:R-:W-:Y:S01]  /*0ab0*/  LEA.HI.X.SX32 R31, R26, R0, 0x1, P0 ;  /* 0x000000001a1f7211 */ /* 0x000fe200000f0eff */
[----:B------:R2:W5:Y:S01]  /*0ac0*/  LDG.E.U16 R25, desc[UR8][R36.64] ;  /* 0x0000000824197981 */ /* 0x000562000c1e1500 */
[----:B-1----:R-:W-:Y:S01]  /*0ad0*/  LEA R32, P0, R40, R5, 0x1 ;  /* 0x0000000528207211 */ /* 0x002fe200078008ff */
[----:B------:R-:W-:-:S02]  /*0ae0*/  IMAD R44, R7, 0x4, R42 ;  /* 0x00000004072c7824 */ /* 0x000fc400078e022a */
[----:B------:R1:W5:Y:S01]  /*0af0*/  LDG.E.U16 R26, desc[UR8][R38.64] ;  /* 0x00000008261a7981 */ /* 0x000362000c1e1500 */
[-C--:B------:R-:W-:Y:S01]  /*0b00*/  LEA.HI.X.SX32 R33, R40, R0.reuse, 0x1, P0 ;  /* 0x0000000028217211 */ /* 0x080fe200000f0eff */
[C---:B------:R-:W-:Y:S01]  /*0b10*/  IMAD R46, R7.reuse, 0x4, R44 ;  /* 0x00000004072e7824 */ /* 0x040fe200078e022c */
[CC--:B------:R-:W-:Y:S01]  /*0b20*/  LEA R34, P0, R42.reuse, R5.reuse, 0x1 ;  /* 0x000000052a227211 */ /* 0x0c0fe200078008ff */
[----:B------:R-:W5:Y:S03]  /*0b30*/  LDG.E.U16 R27, desc[UR8][R30.64] ;  /* 0x000000081e1b7981 */ /* 0x000f66000c1e1500 */
[-C--:B------:R-:W-:Y:S01]  /*0b40*/  LEA.HI.X.SX32 R35, R42, R0.reuse, 0x1, P0 ;  /* 0x000000002a237211 */ /* 0x080fe200000f0eff */
[C---:B------:R-:W-:Y:S01]  /*0b50*/  IMAD R42, R7.reuse, 0x4, R46 ;  /* 0x00000004072a7824 */ /* 0x040fe200078e022e */
[CC--:B--2---:R-:W-:Y:S01]  /*0b60*/  LEA R36, P0, R46.reuse, R5.reuse, 0x1 ;  /* 0x000000052e247211 */ /* 0x0c4fe200078008ff */
[----:B------:R-:W5:Y:S03]  /*0b70*/  LDG.E.U16 R28, desc[UR8][R32.64] ;  /* 0x00000008201c7981 */ /* 0x000f66000c1e1500 */
[-C--:B------:R-:W-:Y:S01]  /*0b80*/  LEA.HI.X.SX32 R37, R46, R0.reuse, 0x1, P0 ;  /* 0x000000002e257211 */ /* 0x080fe200000f0eff */
[C---:B------:R-:W-:Y:S01]  /*0b90*/  IMAD R46, R7.reuse, 0x4, R42 ;  /* 0x00000004072e7824 */ /* 0x040fe200078e022a */
[CC--:B------:R-:W-:Y:S01]  /*0ba0*/  LEA R40, P2, R44.reuse, R5.reuse, 0x1 ;  /* 0x000000052c287211 */ /* 0x0c0fe200078408ff */
[----:B------:R-:W5:Y:S02]  /*0bb0*/  LDG.E.U16 R29, desc[UR8][R34.64] ;  /* 0x00000008221d7981 */ /* 0x000f64000c1e1500 */
[C---:B------:R-:W-:Y:S01]  /*0bc0*/  IMAD R48, R7.reuse, 0x4, R46 ;  /* 0x0000000407307824 */ /* 0x040fe200078e022e */
[-C--:B------:R-:W-:Y:S01]  /*0bd0*/  LEA.HI.X.SX32 R41, R44, R0.reuse, 0x1, P2 ;  /* 0x000000002c297211 */ /* 0x080fe200010f0eff */
[----:B------:R2:W5:Y:S01]  /*0be0*/  LDG.E.U16 R31, desc[UR8][R36.64] ;  /* 0x00000008241f7981 */ /* 0x000562000c1e1500 */
[-C--:B-1----:R-:W-:Y:S01]  /*0bf0*/  LEA R38, P0, R42, R5.reuse, 0x1 ;  /* 0x000000052a267211 */ /* 0x082fe200078008ff */
[----:B------:R-:W-:Y:S01]  /*0c00*/  IMAD R50, R7, 0x4, R48 ;  /* 0x0000000407327824 */ /* 0x000fe200078e0230 */
[----:B------:R-:W-:Y:S01]  /*0c10*/  LEA R44, P2, R48, R5, 0x1 ;  /* 0x00000005302c7211 */ /* 0x000fe200078408ff */
[----:B------:R1:W5:Y:S01]  /*0c20*/  LDG.E.U16 R30, desc[UR8][R40.64] ;  /* 0x00000008281e7981 */ /* 0x000362000c1e1500 */
[----:B------:R-:W-:-:S02]  /*0c30*/  LEA.HI.X.SX32 R39, R42, R0, 0x1, P0 ;  /* 0x000000002a277211 */ /* 0x000fc400000f0eff */
[----:B------:R-:W-:Y:S01]  /*0c40*/  LEA.HI.X.SX32 R45, R48, R0, 0x1, P2 ;  /* 0x00000000302d7211 */ /* 0x000fe200010f0eff */
[C---:B------:R-:W-:Y:S01]  /*0c50*/  IMAD R48, R7.reuse, 0x4, R50 ;  /* 0x0000000407307824 */ /* 0x040fe200078e0232 */
[CC--:B------:R-:W-:Y:S01]  /*0c60*/  LEA R42, P0, R46.reuse, R5.reuse, 0x1 ;  /* 0x000000052e2a7211 */ /* 0x0c0fe200078008ff */
[----:B------:R3:W5:Y:S03]  /*0c70*/  LDG.E.U16 R32, desc[UR8][R38.64] ;  /* 0x0000000826207981 */ /* 0x000766000c1e1500 */
[C---:B--2---:R-:W-:Y:S01]  /*0c80*/  LEA R36, R7.reuse, R48, 0x2 ;  /* 0x0000003007247211 */ /* 0x044fe200078e10ff */
[----:B------:R-:W5:Y:S01]  /*0c90*/  LDG.E.U16 R34, desc[UR8][R44.64] ;  /* 0x000000082c227981 */ /* 0x000f62000c1e1500 */
[----:B------:R-:W-:Y:S02]  /*0ca0*/  LEA.HI.X.SX32 R43, R46, R0, 0x1, P0 ;  /* 0x000000002e2b7211 */ /* 0x000fe400000f0eff */
[----:B------:R-:W-:Y:S01]  /*0cb0*/  LEA R46, P0, R50, R5, 0x1 ;  /* 0x00000005322e7211 */ /* 0x000fe200078008ff */
[----:B------:R-:W-:-:S02]  /*0cc0*/  IMAD R52, R7, 0x4, R36 ;  /* 0x0000000407347824 */ /* 0x000fc400078e0224 */
[----:B------:R2:W5:Y:S01]  /*0cd0*/  LDG.E.U16 R33, desc[UR8][R42.64] ;  /* 0x000000082a217981 */ /* 0x000562000c1e1500 */
[-C--:B------:R-:W-:Y:S02]  /*0ce0*/  LEA.HI.X.SX32 R47, R50, R0.reuse, 0x1, P0 ;  /* 0x00000000322f7211 */ /* 0x080fe400000f0eff */
[-C--:B-1----:R-:W-:Y:S01]  /*0cf0*/  LEA R40, P0, R48, R5.reuse, 0x1 ;  /* 0x0000000530287211 */ /* 0x082fe200078008ff */
[C---:B---3--:R-:W-:Y:S01]  /*0d00*/  IMAD R38, R7.reuse, 0x4, R52 ;  /* 0x0000000407267824 */ /* 0x048fe200078e0234 */
[-C--:B------:R-:W-:Y:S01]  /*0d10*/  LEA R50, P2, R52, R5.reuse, 0x1 ;  /* 0x0000000534327211 */ /* 0x080fe200078408ff */
[----:B------:R1:W5:Y:S01]  /*0d20*/  LDG.E.U16 R35, desc[UR8][R46.64] ;  /* 0x000000082e237981 */ /* 0x000362000c1e1500 */
[-C--:B------:R-:W-:Y:S02]  /*0d30*/  LEA.HI.X.SX32 R41, R48, R0.reuse, 0x1, P0 ;  /* 0x0000000030297211 */ /* 0x080fe400000f0eff */
[----:B------:R-:W-:Y:S02]  /*0d40*/  LEA R48, P0, R36, R5, 0x1 ;  /* 0x0000000524307211 */ /* 0x000fe400078008ff */
[-C--:B------:R-:W-:Y:S01]  /*0d50*/  LEA.HI.X.SX32 R51, R52, R0.reuse, 0x1, P2 ;  /* 0x0000000034337211 */ /* 0x080fe200010f0eff */
[----:B------:R-:W-:Y:S01]  /*0d60*/  IMAD R52, R7, 0x4, R38 ;  /* 0x0000000407347824 */ /* 0x000fe200078e0226 */
[----:B------:R-:W-:-:S02]  /*0d70*/  LEA.HI.X.SX32 R49, R36, R0, 0x1, P0 ;  /* 0x0000000024317211 */ /* 0x000fc400000f0eff */
[CC--:B--2---:R-:W-:Y:S01]  /*0d80*/  LEA R42, P0, R38.reuse, R5.reuse, 0x1 ;  /* 0x00000005262a7211 */ /* 0x0c4fe200078008ff */
[C---:B------:R-:W-:Y:S01]  /*0d90*/  IMAD R54, R7.reuse, 0x4, R52 ;  /* 0x0000000407367824 */ /* 0x040fe200078e0234 */
[----:B------:R-:W5:Y:S02]  /*0da0*/  LDG.E.U16 R36, desc[UR8][R40.64] ;  /* 0x0000000828247981 */ /* 0x000f64000c1e1500 */
[-C--:B------:R-:W-:Y:S01]  /*0db0*/  LEA.HI.X.SX32 R43, R38, R0.reuse, 0x1, P0 ;  /* 0x00000000262b7211 */ /* 0x080fe200000f0eff */
[C---:B------:R-:W-:Y:S01]  /*0dc0*/  IMAD R56, R7.reuse, 0x4, R54 ;  /* 0x0000000407387824 */ /* 0x040fe200078e0236 */
[CC--:B------:R-:W-:Y:S01]  /*0dd0*/  LEA R44, P0, R52.reuse, R5.reuse, 0x1 ;  /* 0x00000005342c7211 */ /* 0x0c0fe200078008ff */
[----:B------:R2:W5:Y:S02]  /*0de0*/  LDG.E.U16 R37, desc[UR8][R48.64] ;  /* 0x0000000830257981 */ /* 0x000564000c1e1500 */
[----:B------:R-:W-:Y:S01]  /*0df0*/  IMAD R58, R7, 0x4, R56 ;  /* 0x00000004073a7824 */ /* 0x000fe200078e0238 */
[----:B------:R-:W-:Y:S01]  /*0e00*/  LEA.HI.X.SX32 R45, R52, R0, 0x1, P0 ;  /* 0x00000000342d7211 */ /* 0x000fe200000f0eff */
[----:B------:R3:W5:Y:S01]  /*0e10*/  LDG.E.U16 R38, desc[UR8][R50.64] ;  /* 0x0000000832267981 */ /* 0x000762000c1e1500 */
[----:B-1----:R-:W-:-:S02]  /*0e20*/  LEA R46, P0, R54, R5, 0x1 ;  /* 0x00000005362e7211 */ /* 0x002fc400078008ff */
[-C--:B------:R-:W-:Y:S01]  /*0e30*/  LEA R52, P2, R56, R5.reuse, 0x1 ;  /* 0x0000000538347211 */ /* 0x080fe200078408ff */
[----:B------:R-:W5:Y:S01]  /*0e40*/  LDG.E.U16 R39, desc[UR8][R42.64] ;  /* 0x000000082a277981 */ /* 0x000f62000c1e1500 */
[-C--:B------:R-:W-:Y:S01]  /*0e50*/  LEA.HI.X.SX32 R47, R54, R0.reuse, 0x1, P0 ;  /* 0x00000000362f7211 */ /* 0x080fe200000f0eff */
[C---:B------:R-:W-:Y:S01]  /*0e60*/  IMAD R54, R7.reuse, 0x4, R58 ;  /* 0x0000000407367824 */ /* 0x040fe200078e023a */
[CC--:B--2---:R-:W-:Y:S01]  /*0e70*/  LEA R48, P0, R58.reuse, R5.reuse, 0x1 ;  /* 0x000000053a307211 */ /* 0x0c4fe200078008ff */
[----:B------:R-:W5:Y:S03]  /*0e80*/  LDG.E.U16 R40, desc[UR8][R44.64] ;  /* 0x000000082c287981 */ /* 0x000f66000c1e1500 */
[-C--:B------:R-:W-:Y:S01]  /*0e90*/  LEA.HI.X.SX32 R49, R58, R0.reuse, 0x1, P0 ;  /* 0x000000003a317211 */ /* 0x080fe200000f0eff */
[C---:B------:R-:W-:Y:S01]  /*0ea0*/  IMAD R58, R7.reuse, 0x4, R54 ;  /* 0x00000004073a7824 */ /* 0x040fe200078e0236 */
[-C--:B------:R-:W-:Y:S01]  /*0eb0*/  LEA.HI.X.SX32 R53, R56, R0.reuse, 0x1, P2 ;  /* 0x0000000038357211 */ /* 0x080fe200010f0eff */
[----:B------:R-:W5:Y:S02]  /*0ec0*/  LDG.E.U16 R41, desc[UR8][R46.64] ;  /* 0x000000082e297981 */ /* 0x000f64000c1e1500 */
[C---:B------:R-:W-:Y:S01]  /*0ed0*/  IMAD R60, R7.reuse, 0x4, R58 ;  /* 0x00000004073c7824 */ /* 0x040fe200078e023a */
[-C--:B---3--:R-:W-:Y:S01]  /*0ee0*/  LEA R50, P0, R54, R5.reuse, 0x1 ;  /* 0x0000000536327211 */ /* 0x088fe200078008ff */
[----:B------:R1:W5:Y:S02]  /*0ef0*/  LDG.E.U16 R43, desc[UR8][R48.64] ;  /* 0x00000008302b7981 */ /* 0x000364000c1e1500 */
[----:B------:R-:W-:Y:S01]  /*0f00*/  IMAD R62, R7, 0x4, R60 ;  /* 0x00000004073e7824 */ /* 0x000fe200078e023c */
[----:B------:R-:W-:Y:S01]  /*0f10*/  LEA R56, P2, R60, R5, 0x1 ;  /* 0x000000053c387211 */ /* 0x000fe200078408ff */
[----:B------:R2:W5:Y:S01]  /*0f20*/  LDG.E.U16 R42, desc[UR8][R52.64] ;  /* 0x00000008342a7981 */ /* 0x000562000c1e1500 */
[----:B------:R-:W-:-:S02]  /*0f30*/  LEA.HI.X.SX32 R51, R54, R0, 0x1, P0 ;  /* 0x0000000036337211 */ /* 0x000fc400000f0eff */
[----:B------:R-:W-:Y:S02]  /*0f40*/  LEA.HI.X.SX32 R57, R60, R0, 0x1, P2 ;  /* 0x000000003c397211 */ /* 0x000fe400010f0eff */
[----:B------:R-:W-:Y:S01]  /*0f50*/  LEA R60, R7, R62, 0x2 ;  /* 0x0000003e073c7211 */ /* 0x000fe200078e10ff */
[----:B------:R3:W5:Y:S01]  /*0f60*/  LDG.E.U16 R44, desc[UR8][R50.64] ;  /* 0x00000008322c7981 */ /* 0x000762000c1e1500 */
[----:B------:R-:W-:-:S03]  /*0f70*/  LEA R54, P0, R58, R5, 0x1 ;  /* 0x000000053a367211 */ /* 0x000fc600078008ff */
[C---:B-1----:R-:W-:Y:S01]  /*0f80*/  IMAD R48, R7.reuse, 0x4, R60 ;  /* 0x0000000407307824 */ /* 0x042fe200078e023c */
[-C--:B------:R-:W-:Y:S01]  /*0f90*/  LEA.HI.X.SX32 R55, R58, R0.reuse, 0x1, P0 ;  /* 0x000000003a377211 */ /* 0x080fe200000f0eff */
[----:B------:R-:W5:Y:S01]  /*0fa0*/  LDG.E.U16 R46, desc[UR8][R56.64] ;  /* 0x00000008382e7981 */ /* 0x000f62000c1e1500 */
[CC--:B------:R-:W-:Y:S01]  /*0fb0*/  LEA R58, P0, R62.reuse, R5.reuse, 0x1 ;  /* 0x000000053e3a7211 */ /* 0x0c0fe200078008ff */
[C---:B------:R-:W-:Y:S02]  /*0fc0*/  IMAD R64, R7.reuse, 0x4, R48 ;  /* 0x0000000407407824 */ /* 0x040fe400078e0230 */
[----:B------:R1:W5:Y:S01]  /*0fd0*/  LDG.E.U16 R45, desc[UR8][R54.64] ;  /* 0x00000008362d7981 */ /* 0x000362000c1e1500 */
[-C--:B------:R-:W-:Y:S02]  /*0fe0*/  LEA.HI.X.SX32 R59, R62, R0.reuse, 0x1, P0 ;  /* 0x000000003e3b7211 */ /* 0x080fe400000f0eff */
[-C--:B--2---:R-:W-:Y:S01]  /*0ff0*/  LEA R52, P0, R60, R5.reuse, 0x1 ;  /* 0x000000053c347211 */ /* 0x084fe200078008ff */
[----:B---3--:R-:W-:Y:S01]  /*1000*/  IMAD R50, R7, 0x4, R64 ;  /* 0x0000000407327824 */ /* 0x008fe200078e0240 */
[----:B------:R-:W-:Y:S01]  /*1010*/  LEA R62, P2, R64, R5, 0x1 ;  /* 0x00000005403e7211 */ /* 0x000fe200078408ff */
[----:B------:R2:W5:Y:S01]  /*1020*/  LDG.E.U16 R47, desc[UR8][R58.64] ;  /* 0x000000083a2f7981 */ /* 0x000562000c1e1500 */
[----:B------:R-:W-:-:S02]  /*1030*/  LEA.HI.X.SX32 R53, R60, R0, 0x1, P0 ;  /* 0x000000003c357211 */ /* 0x000fc400000f0eff */
[-C--:B------:R-:W-:Y:S02]  /*1040*/  LEA R60, P0, R48, R5.reuse, 0x1 ;  /* 0x00000005303c7211 */ /* 0x080fe400078008ff */
[-C--:B------:R-:W-:Y:S01]  /*1050*/  LEA.HI.X.SX32 R63, R64, R0.reuse, 0x1, P2 ;  /* 0x00000000403f7211 */ /* 0x080fe200010f0eff */
[C---:B------:R-:W-:Y:S01]  /*1060*/  IMAD R64, R7.reuse, 0x4, R50 ;  /* 0x0000000407407824 */ /* 0x040fe200078e0232 */
[-C--:B------:R-:W-:Y:S02]  /*1070*/  LEA.HI.X.SX32 R61, R48, R0.reuse, 0x1, P0 ;  /* 0x00000000303d7211 */ /* 0x080fe400000f0eff */
[CC--:B-1----:R-:W-:Y:S01]  /*1080*/  LEA R54, P0, R50.reuse, R5.reuse, 0x1 ;  /* 0x0000000532367211 */ /* 0x0c2fe200078008ff */
        /* <DEDUP_REMOVED lines=9> */
[----:B--2---:R-:W-:-:S02]  /*1120*/  LEA R58, P0, R66, R5, 0x1 ;  /* 0x00000005423a7211 */ /* 0x004fc400078008ff */
[-C--:B------:R-:W-:Y:S01]  /*1130*/  LEA R64, P2, R68, R5.reuse, 0x1 ;  /* 0x0000000544407211 */ /* 0x080fe200078408ff */
[----:B------:R-:W5:Y:S01]  /*1140*/  LDG.E.U16 R51, desc[UR8][R54.64] ;  /* 0x0000000836337981 */ /* 0x000f62000c1e1500 */
[-C--:B------:R-:W-:Y:S01]  /*1150*/  LEA.HI.X.SX32 R59, R66, R0.reuse, 0x1, P0 ;  /* 0x00000000423b7211 */ /* 0x080fe200000f0eff */
[C---:B------:R-:W-:Y:S01]  /*1160*/  IMAD R66, R7.reuse, 0x4, R70 ;  /* 0x0000000407427824 */ /* 0x040fe200078e0246 */
[CC--:B-1----:R-:W-:Y:S01]  /*1170*/  LEA R60, P0, R70.reuse, R5.reuse, 0x1 ;  /* 0x00000005463c7211 */ /* 0x0c2fe200078008ff */
[----:B------:R-:W5:Y:S03]  /*1180*/  LDG.E.U16 R52, desc[UR8][R56.64] ;  /* 0x0000000838347981 */ /* 0x000f66000c1e1500 */
[-C--:B------:R-:W-:Y:S01]  /*1190*/  LEA.HI.X.SX32 R61, R70, R0.reuse, 0x1, P0 ;  /* 0x00000000463d7211 */ /* 0x080fe200000f0eff */
[C---:B------:R-:W-:Y:S01]  /*11a0*/  IMAD R70, R7.reuse, 0x4, R66 ;  /* 0x0000000407467824 */ /* 0x040fe200078e0242 */
[----:B------:R-:W-:Y:S01]  /*11b0*/  LEA.HI.X.SX32 R65, R68, R0, 0x1, P2 ;  /* 0x0000000044417211 */ /* 0x000fe200010f0eff */
[----:B------:R-:W5:Y:S02]  /*11c0*/  LDG.E.U16 R53, desc[UR8][R58.64] ;  /* 0x000000083a357981 */ /* 0x000f64000c1e1500 */
[C---:B------:R-:W-:Y:S01]  /*11d0*/  IMAD R72, R7.reuse, 0x4, R70 ;  /* 0x0000000407487824 */ /* 0x040fe200078e0246 */
[-C--:B---3--:R-:W-:Y:S01]  /*11e0*/  LEA R62, P0, R66, R5.reuse, 0x1 ;  /* 0x00000005423e7211 */ /* 0x088fe200078008ff */
[----:B------:R1:W5:Y:S03]  /*11f0*/  LDG.E.U16 R55, desc[UR8][R60.64] ;  /* 0x000000083c377981 */ /* 0x000366000c1e1500 */
[----:B------:R-:W-:Y:S01]  /*1200*/  LEA R68, P2, R72, R5, 0x1 ;  /* 0x0000000548447211 */ /* 0x000fe200078408ff */
[----:B------:R2:W5:Y:S01]  /*1210*/  LDG.E.U16 R54, desc[UR8][R64.64] ;  /* 0x0000000840367981 */ /* 0x000562000c1e1500 */
[----:B------:R-:W-:-:S02]  /*1220*/  LEA R74, R7, R72, 0x2 ;  /* 0x00000048074a7211 */ /* 0x000fc400078e10ff */
[-C--:B------:R-:W-:Y:S02]  /*1230*/  LEA.HI.X.SX32 R63, R66, R0.reuse, 0x1, P0 ;  /* 0x00000000423f7211 */ /* 0x080fe400000f0eff */
[-C--:B------:R-:W-:Y:S01]  /*1240*/  LEA.HI.X.SX32 R69, R72, R0.reuse, 0x1, P2 ;  /* 0x0000000048457211 */ /* 0x080fe200010f0eff */
[C---:B------:R-:W-:Y:S01]  /*1250*/  IMAD R72, R7.reuse, 0x4, R74 ;  /* 0x0000000407487824 */ /* 0x040fe200078e024a */
[CC--:B------:R-:W-:Y:S01]  /*1260*/  LEA R66, P0, R70.reuse, R5.reuse, 0x1 ;  /* 0x0000000546427211 */ /* 0x0c0fe200078008ff */
[----:B------:R3:W5:Y:S02]  /*1270*/  LDG.E.U16 R56, desc[UR8][R62.64] ;  /* 0x000000083e387981 */ /* 0x000764000c1e1500 */
[C---:B-1----:R-:W-:Y:S01]  /*1280*/  IMAD R60, R7.reuse, 0x4, R72 ;  /* 0x00000004073c7824 */ /* 0x042fe200078e0248 */
[----:B------:R-:W-:Y:S01]  /*1290*/  LEA.HI.X.SX32 R67, R70, R0, 0x1, P0 ;  /* 0x0000000046437211 */ /* 0x000fe200000f0eff */
[----:B------:R-:W5:Y:S01]  /*12a0*/  LDG.E.U16 R58, desc[UR8][R68.64] ;  /* 0x00000008443a7981 */ /* 0x000f62000c1e1500 */
[----:B------:R-:W-:Y:S01]  /*12b0*/  LEA R70, P0, R74, R5, 0x1 ;  /* 0x000000054a467211 */ /* 0x000fe200078008ff */
[----:B------:R-:W-:-:S02]  /*12c0*/  IMAD R76, R7, 0x4, R60 ;  /* 0x00000004074c7824 */ /* 0x000fc400078e023c */
[----:B------:R1:W5:Y:S01]  /*12d0*/  LDG.E.U16 R57, desc[UR8][R66.64] ;  /* 0x0000000842397981 */ /* 0x000362000c1e1500 */
[-C--:B------:R-:W-:Y:S02]  /*12e0*/  LEA.HI.X.SX32 R71, R74, R0.reuse, 0x1, P0 ;  /* 0x000000004a477211 */ /* 0x080fe400000f0eff */
[-C--:B--2---:R-:W-:Y:S01]  /*12f0*/  LEA R64, P0, R72, R5.reuse, 0x1 ;  /* 0x0000000548407211 */ /* 0x084fe200078008ff */
        /* <DEDUP_REMOVED lines=28> */
[----:B------:R-:W5:Y:S03]  /*14c0*/  LDG.E.U16 R65, desc[UR8][R70.64] ;  /* 0x0000000846417981 */ /* 0x000f66000c1e1500 */
[----:B------:R-:W-:Y:S01]  /*14d0*/  LEA R84, R7, R82, 0x2 ;  /* 0x0000005207547211 */ /* 0x000fe200078e10ff */
[----:B------:R1:W5:Y:S01]  /*14e0*/  LDG.E.U16 R67, desc[UR8][R72.64] ;  /* 0x0000000848437981 */ /* 0x000362000c1e1500 */
[----:B---3--:R-:W-:-:S02]  /*14f0*/  LEA R74, P0, R78, R5, 0x1 ;  /* 0x000000054e4a7211 */ /* 0x008fc400078008ff */
[-C--:B------:R-:W-:Y:S01]  /*1500*/  LEA R80, P2, R84, R5.reuse, 0x1 ;  /* 0x0000000554507211 */ /* 0x080fe200078408ff */
[C---:B------:R-:W-:Y:S01]  /*1510*/  IMAD R86, R7.reuse, 0x4, R84 ;  /* 0x0000000407567824 */ /* 0x040fe200078e0254 */
[-C--:B------:R-:W-:Y:S01]  /*1520*/  LEA.HI.X.SX32 R75, R78, R0.reuse, 0x1, P0 ;  /* 0x000000004e4b7211 */ /* 0x080fe200000f0eff */
[----:B------:R2:W5:Y:S01]  /*1530*/  LDG.E.U16 R66, desc[UR8][R76.64] ;  /* 0x000000084c427981 */ /* 0x000562000c1e1500 */
        /* <DEDUP_REMOVED lines=35> */
[C---:B-1----:R-:W-:Y:S01]  /*1770*/  LEA R84, P0, R94.reuse, R5, 0x1 ;  /* 0x000000055e547211 */ /* 0x042fe200078008ff */
[----:B------:R-:W5:Y:S03]  /*1780*/  LDG.E.U16 R76, desc[UR8][R80.64] ;  /* 0x00000008504c7981 */ /* 0x000f66000c1e1500 */
[----:B------:R-:W-:Y:S01]  /*1790*/  LEA.HI.X.SX32 R85, R94, R0, 0x1, P0 ;  /* 0x000000005e557211 */ /* 0x000fe200000f0eff */
[----:B------:R-:W5:Y:S01]  /*17a0*/  LDG.E.U16 R77, desc[UR8][R82.64] ;  /* 0x00000008524d7981 */ /* 0x000f62000c1e1500 */
[----:B------:R-:W-:-:S02]  /*17b0*/  LEA R94, R7, R90, 0x2 ;  /* 0x0000005a075e7211 */ /* 0x000fc400078e10ff */
[-C--:B---3--:R-:W-:Y:S01]  /*17c0*/  LEA R86, P0, R90, R5.reuse, 0x1 ;  /* 0x000000055a567211 */ /* 0x088fe200078008ff */
[----:B------:R1:W5:Y:S02]  /*17d0*/  LDG.E.U16 R79, desc[UR8][R84.64] ;  /* 0x00000008544f7981 */ /* 0x000364000c1e1500 */
[C---:B------:R-:W-:Y:S01]  /*17e0*/  IMAD R96, R7.reuse, 0x4, R94 ;  /* 0x0000000407607824 */ /* 0x040fe200078e025e */
[-C--:B------:R-:W-:Y:S02]  /*17f0*/  LEA.HI.X.SX32 R89, R92, R0.reuse, 0x1, P2 ;  /* 0x000000005c597211 */ /* 0x080fe400010f0eff */
[----:B------:R-:W-:Y:S01]  /*1800*/  LEA.HI.X.SX32 R87, R90, R0, 0x1, P0 ;  /* 0x000000005a577211 */ /* 0x000fe200000f0eff */
[----:B------:R-:W-:Y:S01]  /*1810*/  IMAD R98, R7, 0x4, R96 ;  /* 0x0000000407627824 */ /* 0x000fe200078e0260 */
[-C--:B------:R-:W-:Y:S01]  /*1820*/  LEA R92, P2, R96, R5.reuse, 0x1 ;  /* 0x00000005605c7211 */ /* 0x080fe200078408ff */
[----:B------:R2:W5:Y:S01]  /*1830*/  LDG.E.U16 R78, desc[UR8][R88.64] ;  /* 0x00000008584e7981 */ /* 0x000562000c1e1500 */
[----:B------:R-:W-:-:S02]  /*1840*/  LEA R90, P0, R94, R5, 0x1 ;  /* 0x000000055e5a7211 */ /* 0x000fc400078008ff */
[-C--:B------:R-:W-:Y:S01]  /*1850*/  LEA.HI.X.SX32 R93, R96, R0.reuse, 0x1, P2 ;  /* 0x00000000605d7211 */ /* 0x080fe200010f0eff */
[C---:B------:R-:W-:Y:S01]  /*1860*/  IMAD R96, R7.reuse, 0x4, R98 ;  /* 0x0000000407607824 */ /* 0x040fe200078e0262 */
[-C--:B------:R-:W-:Y:S01]  /*1870*/  LEA.HI.X.SX32 R91, R94, R0.reuse, 0x1, P0 ;  /* 0x000000005e5b7211 */ /* 0x080fe200000f0eff */
[----:B------:R3:W5:Y:S01]  /*1880*/  LDG.E.U16 R80, desc[UR8][R86.64] ;  /* 0x0000000856507981 */ /* 0x000762000c1e1500 */
[CC--:B------:R-:W-:Y:S01]  /*1890*/  LEA R94, P0, R98.reuse, R5.reuse, 0x1 ;  /* 0x00000005625e7211 */ /* 0x0c0fe200078008ff */
[C---:B-1----:R-:W-:Y:S02]  /*18a0*/  IMAD R84, R7.reuse, 0x4, R96 ;  /* 0x0000000407547824 */ /* 0x042fe400078e0260 */
[----:B------:R1:W5:Y:S01]  /*18b0*/  LDG.E.U16 R81, desc[UR8][R90.64] ;  /* 0x000000085a517981 */ /* 0x000362000c1e1500 */
[-C--:B------:R-:W-:Y:S01]  /*18c0*/  LEA.HI.X.SX32 R95, R98, R0.reuse, 0x1, P0 ;  /* 0x00000000625f7211 */ /* 0x080fe200000f0eff */
[C---:B------:R-:W-:Y:S01]  /*18d0*/  IMAD R100, R7.reuse, 0x4, R84 ;  /* 0x0000000407647824 */ /* 0x040fe200078e0254 */
[CC--:B--2---:R-:W-:Y:S01]  /*18e0*/  LEA R88, P0, R96.reuse, R5.reuse, 0x1 ;  /* 0x0000000560587211 */ /* 0x0c4fe200078008ff */
[----:B------:R2:W5:Y:S02]  /*18f0*/  LDG.E.U16 R82, desc[UR8][R92.64] ;  /* 0x000000085c527981 */ /* 0x000564000c1e1500 */
[----:B---3--:R-:W-:Y:S01]  /*1900*/  IMAD R86, R7, 0x4, R100 ;  /* 0x0000000407567824 */ /* 0x008fe200078e0264 */
[----:B------:R-:W-:Y:S01]  /*1910*/  LEA.HI.X.SX32 R89, R96, R0, 0x1, P0 ;  /* 0x0000000060597211 */ /* 0x000fe200000f0eff */
[----:B------:R-:W5:Y:S01]  /*1920*/  LDG.E.U16 R83, desc[UR8][R94.64] ;  /* 0x000000085e537981 */ /* 0x000f62000c1e1500 */
[----:B------:R-:W-:-:S02]  /*1930*/  LEA R96, P0, R84, R5, 0x1 ;  /* 0x0000000554607211 */ /* 0x000fc400078008ff */
[-C--:B------:R-:W-:Y:S02]  /*1940*/  LEA R98, P2, R100, R5.reuse, 0x1 ;  /* 0x0000000564627211 */ /* 0x080fe400078408ff */
[-C--:B------:R-:W-:Y:S02]  /*1950*/  LEA.HI.X.SX32 R97, R84, R0.reuse, 0x1, P0 ;  /* 0x0000000054617211 */ /* 0x080fe400000f0eff */
[-C--:B------:R-:W-:Y:S01]  /*1960*/  LEA.HI.X.SX32 R99, R100, R0.reuse, 0x1, P2 ;  /* 0x0000000064637211 */ /* 0x080fe200010f0eff */
[C---:B------:R-:W-:Y:S01]  /*1970*/  IMAD R100, R7.reuse, 0x4, R86 ;  /* 0x0000000407647824 */ /* 0x040fe200078e0256 */
[CC--:B-1----:R-:W-:Y:S01]  /*1980*/  LEA R90, P0, R86.reuse, R5.reuse, 0x1 ;  /* 0x00000005565a7211 */ /* 0x0c2fe200078008ff */
[----:B------:R1:W5:Y:S03]  /*1990*/  LDG.E.U16 R84, desc[UR8][R88.64] ;  /* 0x0000000858547981 */ /* 0x000366000c1e1500 */
[-C--:B------:R-:W-:Y:S01]  /*19a0*/  LEA.HI.X.SX32 R91, R86, R0.reuse, 0x1, P0 ;  /* 0x00000000565b7211 */ /* 0x080fe200000f0eff */
[C---:B------:R-:W-:Y:S01]  /*19b0*/  IMAD R102, R7.reuse, 0x4, R100 ;  /* 0x0000000407667824 */ /* 0x040fe200078e0264 */
[CC--:B--2---:R-:W-:Y:S01]  /*19c0*/  LEA R92, P0, R100.reuse, R5.reuse, 0x1 ;  /* 0x00000005645c7211 */ /* 0x0c4fe200078008ff */
[----:B------:R2:W5:Y:S03]  /*19d0*/  LDG.E.U16 R86, desc[UR8][R98.64] ;  /* 0x0000000862567981 */ /* 0x000566000c1e1500 */
[-C--:B------:R-:W-:Y:S01]  /*19e0*/  LEA.HI.X.SX32 R93, R100, R0.reuse, 0x1, P0 ;  /* 0x00000000645d7211 */ /* 0x080fe200000f0eff */
[C---:B------:R-:W-:Y:S01]  /*19f0*/  IMAD R100, R7.reuse, 0x4, R102 ;  /* 0x0000000407647824 */ /* 0x040fe200078e0266 */
[-C--:B-1----:R-:W-:Y:S01]  /*1a00*/  LEA R88, P0, R102, R5.reuse, 0x1 ;  /* 0x0000000566587211 */ /* 0x082fe200078008ff */
[----:B------:R1:W5:Y:S02]  /*1a10*/  LDG.E.U16 R85, desc[UR8][R96.64] ;  /* 0x0000000860557981 */ /* 0x000364000c1e1500 */
[----:B------:R-:W-:Y:S01]  /*1a20*/  IMAD R104, R7, 0x4, R100 ;  /* 0x0000000407687824 */ /* 0x000fe200078e0264 */
[----:B------:R-:W-:Y:S01]  /*1a30*/  LEA R94, P2, R100, R5, 0x1 ;  /* 0x00000005645e7211 */ /* 0x000fe200078408ff */
[----:B------:R3:W5:Y:S01]  /*1a40*/  LDG.E.U16 R87, desc[UR8][R90.64] ;  /* 0x000000085a577981 */ /* 0x000762000c1e1500 */
[----:B------:R-:W-:-:S02]  /*1a50*/  LEA.HI.X.SX32 R89, R102, R0, 0x1, P0 ;  /* 0x0000000066597211 */ /* 0x000fc400000f0eff */
[C---:B--2---:R-:W-:Y:S01]  /*1a60*/  LEA R98, R7.reuse, R104, 0x2 ;  /* 0x0000006807627211 */ /* 0x044fe200078e10ff */
[----:B------:R2:W5:Y:S01]  /*1a70*/  LDG.E.U16 R102, desc[UR8][R92.64] ;  /* 0x000000085c667981 */ /* 0x000562000c1e1500 */
[-C--:B------:R-:W-:Y:S02]  /*1a80*/  LEA.HI.X.SX32 R95, R100, R0.reuse, 0x1, P2 ;  /* 0x00000000645f7211 */ /* 0x080fe400010f0eff */
[CC--:B-1----:R-:W-:Y:S01]  /*1a90*/  LEA R96, P0, R104.reuse, R5.reuse, 0x1 ;  /* 0x0000000568607211 */ /* 0x0c2fe200078008ff */
[C---:B------:R-:W-:Y:S01]  /*1aa0*/  IMAD R100, R7.reuse, 0x4, R98 ;  /* 0x0000000407647824 */ /* 0x040fe200078e0262 */
[----:B------:R1:W5:Y:S02]  /*1ab0*/  LDG.E.U16 R103, desc[UR8][R88.64] ;  /* 0x0000000858677981 */ /* 0x000364000c1e1500 */
[-C--:B------:R-:W-:Y:S01]  /*1ac0*/  LEA.HI.X.SX32 R97, R104, R0.reuse, 0x1, P0 ;  /* 0x0000000068617211 */ /* 0x080fe200000f0eff */
[C---:B------:R-:W-:Y:S01]  /*1ad0*/  IMAD R108, R7.reuse, 0x4, R100 ;  /* 0x00000004076c7824 */ /* 0x040fe200078e0264 */
[CC--:B---3--:R-:W-:Y:S01]  /*1ae0*/  LEA R90, P0, R98.reuse, R5.reuse, 0x1 ;  /* 0x00000005625a7211 */ /* 0x0c8fe200078008ff */
        /* <DEDUP_REMOVED lines=9> */
[-C--:B-1----:R-:W-:Y:S02]  /*1b80*/  LEA R88, P0, R110, R5.reuse, 0x1 ;  /* 0x000000056e587211 */ /* 0x082fe400078008ff */
[-C--:B------:R-:W-:Y:S01]  /*1b90*/  LEA.HI.X.SX32 R99, R108, R0.reuse, 0x1, P2 ;  /* 0x000000006c637211 */ /* 0x080fe200010f0eff */
[----:B------:R-:W5:Y:S01]  /*1ba0*/  LDG.E.U16 R107, desc[UR8][R92.64] ;  /* 0x000000085c6b7981 */ /* 0x000f62000c1e1500 */
[-C--:B------:R-:W-:Y:S01]  /*1bb0*/  LEA.HI.X.SX32 R89, R110, R0.reuse, 0x1, P0 ;  /* 0x000000006e597211 */ /* 0x080fe200000f0eff */
[C---:B------:R-:W-:Y:S01]  /*1bc0*/  IMAD R110, R7.reuse, 0x4, R100 ;  /* 0x00000004076e7824 */ /* 0x040fe200078e0264 */
[CC--:B---3--:R-:W-:Y:S01]  /*1bd0*/  LEA R94, P0, R100.reuse, R5.reuse, 0x1 ;  /* 0x00000005645e7211 */ /* 0x0c8fe200078008ff */
[----:B------:R1:W5:Y:S03]  /*1be0*/  LDG.E.U16 R108, desc[UR8][R98.64] ;  /* 0x00000008626c7981 */ /* 0x000366000c1e1500 */
[----:B------:R-:W-:Y:S01]  /*1bf0*/  LEA.HI.X.SX32 R95, R100, R0, 0x1, P0 ;  /* 0x00000000645f7211 */ /* 0x000fe200000f0eff */
[C---:B------:R-:W-:Y:S01]  /*1c00*/  IMAD R100, R7.reuse, 0x4, R110 ;  /* 0x0000000407647824 */ /* 0x040fe200078e026e */
[----:B------:R2:W5:Y:S03]  /*1c10*/  LDG.E.U16 R109, desc[UR8][R88.64] ;  /* 0x00000008586d7981 */ /* 0x000566000c1e1500 */
[C---:B------:R-:W-:Y:S01]  /*1c20*/  IMAD R112, R7.reuse, 0x4, R100 ;  /* 0x0000000407707824 */ /* 0x040fe200078e0264 */
[-C--:B----4-:R-:W-:Y:S01]  /*1c30*/  LEA R96, P2, R100, R5.reuse, 0x1 ;  /* 0x0000000564607211 */ /* 0x090fe200078408ff */
[----:B------:R3:W5:Y:S02]  /*1c40*/  LDG.E.U16 R111, desc[UR8][R94.64] ;  /* 0x000000085e6f7981 */ /* 0x000764000c1e1500 */
[----:B-1----:R-:W-:Y:S01]  /*1c50*/  IMAD R98, R7, 0x4, R112 ;  /* 0x0000000407627824 */ /* 0x002fe200078e0270 */
[----:B------:R-:W-:-:S02]  /*1c60*/  LEA R90, P0, R110, R5, 0x1 ;  /* 0x000000056e5a7211 */ /* 0x000fc400078008ff */
[-C--:B------:R-:W-:Y:S01]  /*1c70*/  LEA.HI.X.SX32 R97, R100, R0.reuse, 0x1, P2 ;  /* 0x0000000064617211 */ /* 0x080fe200010f0eff */
[C---:B------:R-:W-:Y:S01]  /*1c80*/  IMAD R100, R7.reuse, 0x4, R98 ;  /* 0x0000000407647824 */ /* 0x040fe200078e0262 */
[-C--:B------:R-:W-:Y:S02]  /*1c90*/  LEA.HI.X.SX32 R91, R110, R0.reuse, 0x1, P0 ;  /* 0x000000006e5b7211 */ /* 0x080fe400000f0eff */
[CC--:B------:R-:W-:Y:S01]  /*1ca0*/  LEA R92, P0, R112.reuse, R5.reuse, 0x1 ;  /* 0x00000005705c7211 */ /* 0x0c0fe200078008ff */
[C---:B------:R-:W-:Y:S01]  /*1cb0*/  IMAD R114, R7.reuse, 0x4, R100 ;  /* 0x0000000407727824 */ /* 0x040fe200078e0264 */
[----:B------:R1:W5:Y:S02]  /*1cc0*/  LDG.E.U16 R117, desc[UR8][R96.64] ;  /* 0x0000000860757981 */ /* 0x000364000c1e1500 */
[----:B------:R-:W-:Y:S02]  /*1cd0*/  LEA.HI.X.SX32 R93, R112, R0, 0x1, P0 ;  /* 0x00000000705d7211 */ /* 0x000fe400000f0eff */
[----:B--2---:R-:W-:Y:S01]  /*1ce0*/  LEA R88, P0, R98, R5, 0x1 ;  /* 0x0000000562587211 */ /* 0x004fe200078008ff */
[----:B------:R2:W5:Y:S01]  /*1cf0*/  LDG.E.U16 R110, desc[UR8][R90.64] ;  /* 0x000000085a6e7981 */ /* 0x000562000c1e1500 */
[----:B------:R-:W-:-:S02]  /*1d00*/  LEA R116, R7, R114, 0x2 ;  /* 0x0000007207747211 */ /* 0x000fc400078e10ff */
[-C--:B------:R-:W-:Y:S01]  /*1d10*/  LEA.HI.X.SX32 R89, R98, R0.reuse, 0x1, P0 ;  /* 0x0000000062597211 */ /* 0x080fe200000f0eff */
[----:B------:R4:W5:Y:S01]  /*1d20*/  LDG.E.U16 R112, desc[UR8][R92.64] ;  /* 0x000000085c707981 */ /* 0x000962000c1e1500 */
[-C--:B---3--:R-:W-:Y:S01]  /*1d30*/  LEA R94, P0, R100, R5.reuse, 0x1 ;  /* 0x00000005645e7211 */ /* 0x088fe200078008ff */
[C---:B-1----:R-:W-:Y:S01]  /*1d40*/  IMAD R96, R7.reuse, 0x4, R116 ;  /* 0x0000000407607824 */ /* 0x042fe200078e0274 */
[-C--:B------:R-:W-:Y:S01]  /*1d50*/  LEA R98, P2, R114, R5.reuse, 0x1 ;  /* 0x0000000572627211 */ /* 0x080fe200078408ff */
[----:B------:R1:W5:Y:S01]  /*1d60*/  LDG.E.U16 R118, desc[UR8][R88.64] ;  /* 0x0000000858767981 */ /* 0x000362000c1e1500 */
[-C--:B------:R-:W-:Y:S01]  /*1d70*/  LEA.HI.X.SX32 R95, R100, R0.reuse, 0x1, P0 ;  /* 0x00000000645f7211 */ /* 0x080fe200000f0eff */
[C---:B------:R-:W-:Y:S01]  /*1d80*/  IMAD R100, R7.reuse, 0x4, R96 ;  /* 0x0000000407647824 */ /* 0x040fe200078e0260 */
[-C--:B--2---:R-:W-:Y:S02]  /*1d90*/  LEA R90, P0, R116, R5.reuse, 0x1 ;  /* 0x00000005745a7211 */ /* 0x084fe400078008ff */
[-C--:B------:R-:W-:Y:S01]  /*1da0*/  LEA.HI.X.SX32 R99, R114, R0.reuse, 0x1, P2 ;  /* 0x0000000072637211 */ /* 0x080fe200010f0eff */
[C---:B------:R-:W-:Y:S01]  /*1db0*/  IMAD R114, R7.reuse, 0x4, R100 ;  /* 0x0000000407727824 */ /* 0x040fe200078e0264 */
[----:B------:R-:W-:Y:S01]  /*1dc0*/  LEA.HI.X.SX32 R91, R116, R0, 0x1, P0 ;  /* 0x00000000745b7211 */ /* 0x000fe200000f0eff */
[----:B------:R-:W5:Y:S01]  /*1dd0*/  LDG.E.U16 R119, desc[UR8][R94.64] ;  /* 0x000000085e777981 */ /* 0x000f62000c1e1500 */
[----:B----4-:R-:W-:Y:S01]  /*1de0*/  LEA R92, P0, R96, R5, 0x1 ;  /* 0x00000005605c7211 */ /* 0x010fe200078008ff */
[----:B------:R-:W-:-:S02]  /*1df0*/  IMAD R116, R7, 0x4, R114 ;  /* 0x0000000407747824 */ /* 0x000fc400078e0272 */
[----:B------:R2:W5:Y:S01]  /*1e00*/  LDG.E.U16 R120, desc[UR8][R98.64] ;  /* 0x0000000862787981 */ /* 0x000562000c1e1500 */
[-C--:B------:R-:W-:Y:S02]  /*1e10*/  LEA.HI.X.SX32 R93, R96, R0.reuse, 0x1, P0 ;  /* 0x00000000605d7211 */ /* 0x080fe400000f0eff */
[-C--:B-1----:R-:W-:Y:S01]  /*1e20*/  LEA R88, P0, R100, R5.reuse, 0x1 ;  /* 0x0000000564587211 */ /* 0x082fe200078008ff */
[----:B------:R1:W5:Y:S01]  /*1e30*/  LDG.E.U16 R121, desc[UR8][R90.64] ;  /* 0x000000085a797981 */ /* 0x000362000c1e1500 */
[-C--:B------:R-:W-:Y:S02]  /*1e40*/  LEA R96, P2, R114, R5.reuse, 0x1 ;  /* 0x0000000572607211 */ /* 0x080fe400078408ff */
[----:B------:R-:W-:Y:S01]  /*1e50*/  LEA.HI.X.SX32 R89, R100, R0, 0x1, P0 ;  /* 0x0000000064597211 */ /* 0x000fe200000f0eff */
[----:B------:R3:W5:Y:S01]  /*1e60*/  LDG.E.U16 R122, desc[UR8][R92.64] ;  /* 0x000000085c7a7981 */ /* 0x000762000c1e1500 */
[----:B--2---:R-:W-:Y:S01]  /*1e70*/  IMAD R98, R7, 0x4, R116 ;  /* 0x0000000407627824 */ /* 0x004fe200078e0274 */
[----:B------:R-:W-:-:S02]  /*1e80*/  LEA R94, P0, R116, R5, 0x1 ;  /* 0x00000005745e7211 */ /* 0x000fc400078008ff */
[----:B------:R2:W5:Y:S01]  /*1e90*/  LDG.E.U16 R123, desc[UR8][R88.64] ;  /* 0x00000008587b7981 */ /* 0x000562000c1e1500 */
[C---:B------:R-:W-:Y:S01]  /*1ea0*/  IMAD R100, R7.reuse, 0x4, R98 ;  /* 0x0000000407647824 */ /* 0x040fe200078e0262 */
[-C--:B------:R-:W-:Y:S02]  /*1eb0*/  LEA.HI.X.SX32 R97, R114, R0.reuse, 0x1, P2 ;  /* 0x0000000072617211 */ /* 0x080fe400010f0eff */
[-C--:B------:R-:W-:Y:S01]  /*1ec0*/  LEA.HI.X.SX32 R95, R116, R0.reuse, 0x1, P0 ;  /* 0x00000000745f7211 */ /* 0x080fe200000f0eff */
[C---:B------:R-:W-:Y:S01]  /*1ed0*/  IMAD R114, R7.reuse, 0x4, R100 ;  /* 0x0000000407727824 */ /* 0x040fe200078e0264 */
[CC--:B-1----:R-:W-:Y:S01]  /*1ee0*/  LEA R90, P0, R98.reuse, R5.reuse, 0x1 ;  /* 0x00000005625a7211 */ /* 0x0c2fe200078008ff */
[----:B------:R-:W5:Y:S02]  /*1ef0*/  LDG.E.U16 R124, desc[UR8][R96.64] ;  /* 0x00000008607c7981 */ /* 0x000f64000c1e1500 */
[C---:B------:R-:W-:Y:S01]  /*1f00*/  IMAD R116, R7.reuse, 0x4, R114 ;  /* 0x0000000407747824 */ /* 0x040fe200078e0272 */
[-C--:B------:R-:W-:Y:S01]  /*1f10*/  LEA.HI.X.SX32 R91, R98, R0.reuse, 0x1, P0 ;  /* 0x00000000625b7211 */ /* 0x080fe200000f0eff */
[----:B------:R1:W5:Y:S01]  /*1f20*/  LDG.E.U16 R125, desc[UR8][R94.64] ;  /* 0x000000085e7d7981 */ /* 0x000362000c1e1500 */
[-C--:B---3--:R-:W-:Y:S01]  /*1f30*/  LEA R92, P0, R100, R5.reuse, 0x1 ;  /* 0x00000005645c7211 */ /* 0x088fe200078008ff */
[----:B--2---:R-:W-:Y:S01]  /*1f40*/  IMAD R88, R7, 0x4, R116 ;  /* 0x0000000407587824 */ /* 0x004fe200078e0274 */
[----:B------:R-:W-:Y:S01]  /*1f50*/  LEA R98, P2, R114, R5, 0x1 ;  /* 0x0000000572627211 */ /* 0x000fe200078408ff */
[----:B------:R2:W5:Y:S01]  /*1f60*/  LDG.E.U16 R126, desc[UR8][R90.64] ;  /* 0x000000085a7e7981 */ /* 0x000562000c1e1500 */
[----:B------:R-:W-:-:S02]  /*1f70*/  LEA.HI.X.SX32 R93, R100, R0, 0x1, P0 ;  /* 0x00000000645d7211 */ /* 0x000fc400000f0eff */
[----:B------:R-:W-:Y:S01]  /*1f80*/  LEA R100, P0, R116, R5, 0x1 ;  /* 0x0000000574647211 */ /* 0x000fe200078008ff */
[----:B-1----:R-:W-:-:S03]  /*1f90*/  IMAD R94, R7, 0x4, R88 ;  /* 0x00000004075e7824 */ /* 0x002fc600078e0258 */
[----:B------:R-:W-:Y:S01]  /*1fa0*/  LEA.HI.X.SX32 R101, R116, R0, 0x1, P0 ;  /* 0x0000000074657211 */ /* 0x000fe200000f0eff */
[----:B------:R-:W5:Y:S01]  /*1fb0*/  LDG.E.U16 R127, desc[UR8][R92.64] ;  /* 0x000000085c7f7981 */ /* 0x000f62000c1e1500 */
[-C--:B------:R-:W-:Y:S02]  /*1fc0*/  LEA R96, P0, R88, R5.reuse, 0x1 ;  /* 0x0000000558607211 */ /* 0x080fe400078008ff */
[C---:B------:R-:W-:Y:S01]  /*1fd0*/  LEA R116, R7.reuse, R94, 0x2 ;  /* 0x0000005e07747211 */ /* 0x040fe200078e10ff */
[----:B------:R-:W5:Y:S01]  /*1fe0*/  LDG.E.U16 R129, desc[UR8][R100.64] ;  /* 0x0000000864817981 */ /* 0x000f62000c1e1500 */
[-C--:B------:R-:W-:Y:S02]  /*1ff0*/  LEA.HI.X.SX32 R99, R114, R0.reuse, 0x1, P2 ;  /* 0x0000000072637211 */ /* 0x080fe400010f0eff */
[-C--:B------:R-:W-:Y:S01]  /*2000*/  LEA.HI.X.SX32 R97, R88, R0.reuse, 0x1, P0 ;  /* 0x0000000058617211 */ /* 0x080fe200000f0eff */
[C---:B--2---:R-:W-:Y:S01]  /*2010*/  IMAD R90, R7.reuse, 0x4, R116 ;  /* 0x00000004075a7824 */ /* 0x044fe200078e0274 */
[CC--:B------:R-:W-:Y:S01]  /*2020*/  LEA R114, P0, R94.reuse, R5.reuse, 0x1 ;  /* 0x000000055e727211 */ /* 0x0c0fe200078008ff */
[----:B------:R1:W5:Y:S03]  /*2030*/  LDG.E.U16 R128, desc[UR8][R98.64] ;  /* 0x0000000862807981 */ /* 0x000366000c1e1500 */
[----:B------:R-:W-:Y:S01]  /*2040*/  LEA.HI.X.SX32 R115, R94, R0, 0x1, P0 ;  /* 0x000000005e737211 */ /* 0x000fe200000f0eff */
[----:B------:R2:W5:Y:S01]  /*2050*/  LDG.E.U16 R130, desc[UR8][R96.64] ;  /* 0x0000000860827981 */ /* 0x000562000c1e1500 */
[----:B------:R-:W-:Y:S01]  /*2060*/  LEA R94, P0, R90, R5, 0x1 ;  /* 0x000000055a5e7211 */ /* 0x000fe200078008ff */
[----:B-1----:R-:W-:-:S03]  /*2070*/  IMAD R98, R7, 0x4, R90 ;  /* 0x0000000407627824 */ /* 0x002fc600078e025a */
[-C--:B------:R-:W-:Y:S01]  /*2080*/  LEA.HI.X.SX32 R95, R90, R0.reuse, 0x1, P0 ;  /* 0x000000005a5f7211 */ /* 0x080fe200000f0eff */
[----:B------:R-:W5:Y:S01]  /*2090*/  LDG.E.U16 R115, desc[UR8][R114.64] ;  /* 0x0000000872737981 */ /* 0x000f62000c1e1500 */
[C---:B------:R-:W-:Y:S01]  /*20a0*/  IMAD R100, R7.reuse, 0x4, R98 ;  /* 0x0000000407647824 */ /* 0x040fe200078e0262 */
[-C--:B------:R-:W-:Y:S02]  /*20b0*/  LEA R92, P0, R98, R5.reuse, 0x1 ;  /* 0x00000005625c7211 */ /* 0x080fe400078008ff */
[----:B------:R-:W5:Y:S01]  /*20c0*/  LDG.E.U16 R132, desc[UR8][R94.64] ;  /* 0x000000085e847981 */ /* 0x000f62000c1e1500 */
[----:B------:R-:W-:Y:S02]  /*20d0*/  LEA R88, P2, R116, R5, 0x1 ;  /* 0x0000000574587211 */ /* 0x000fe400078408ff */
[-C--:B------:R-:W-:Y:S01]  /*20e0*/  LEA.HI.X.SX32 R93, R98, R0.reuse, 0x1, P0 ;  /* 0x00000000625d7211 */ /* 0x080fe200000f0eff */
[----:B------:R-:W-:Y:S01]  /*20f0*/  IMAD R98, R7, 0x4, R100 ;  /* 0x0000000407627824 */ /* 0x000fe200078e0264 */
[----:B------:R-:W-:-:S03]  /*2100*/  LEA.HI.X.SX32 R89, R116, R0, 0x1, P2 ;  /* 0x0000000074597211 */ /* 0x000fc600010f0eff */
[C---:B------:R-:W-:Y:S01]  /*2110*/  IMAD R116, R7.reuse, 0x4, R98 ;  /* 0x0000000407747824 */ /* 0x040fe200078e0262 */
[-C--:B--2---:R-:W-:Y:S01]  /*2120*/  LEA R96, P0, R100, R5.reuse, 0x1 ;  /* 0x0000000564607211 */ /* 0x084fe200078008ff */
[----:B------:R1:W5:Y:S01]  /*2130*/  LDG.E.U16 R131, desc[UR8][R88.64] ;  /* 0x0000000858837981 */ /* 0x000362000c1e1500 */
[-C--:B------:R-:W-:Y:S02]  /*2140*/  LEA R90, P2, R98, R5.reuse, 0x1 ;  /* 0x00000005625a7211 */ /* 0x080fe400078408ff */
[-C--:B------:R-:W-:Y:S01]  /*2150*/  LEA.HI.X.SX32 R97, R100, R0.reuse, 0x1, P0 ;  /* 0x0000000064617211 */ /* 0x080fe200000f0eff */
[----:B------:R2:W5:Y:S01]  /*2160*/  LDG.E.U16 R133, desc[UR8][R92.64] ;  /* 0x000000085c857981 */ /* 0x000562000c1e1500 */
[----:B------:R-:W-:Y:S01]  /*2170*/  LEA.HI.X.SX32 R91, R98, R0, 0x1, P2 ;  /* 0x00000000625b7211 */ /* 0x000fe200010f0eff */
[----:B-1----:R-:W-:Y:S01]  /*2180*/  IMAD R88, R7, 0x4, R116 ;  /* 0x0000000407587824 */ /* 0x002fe200078e0274 */
[----:B------:R-:W-:-:S03]  /*2190*/  LEA R98, P0, R116, R5, 0x1 ;  /* 0x0000000574627211 */ /* 0x000fc600078008ff */
[----:B------:R1:W5:Y:S01]  /*21a0*/  LDG.E.U16 R136, desc[UR8][R90.64] ;  /* 0x000000085a887981 */ /* 0x000362000c1e1500 */
[C---:B------:R-:W-:Y:S01]  /*21b0*/  IMAD R100, R7.reuse, 0x4, R88 ;  /* 0x0000000407647824 */ /* 0x040fe200078e0258 */
[-C--:B------:R-:W-:Y:S02]  /*21c0*/  LEA.HI.X.SX32 R99, R116, R0.reuse, 0x1, P0 ;  /* 0x0000000074637211 */ /* 0x080fe400000f0eff */
[----:B------:R-:W5:Y:S01]  /*21d0*/  LDG.E.U16 R134, desc[UR8][R96.64] ;  /* 0x0000000860867981 */ /* 0x000f62000c1e1500 */
[CC--:B------:R-:W-:Y:S01]  /*21e0*/  LEA R94, P0, R88.reuse, R5.reuse, 0x1 ;  /* 0x00000005585e7211 */ /* 0x0c0fe200078008ff */
[C---:B------:R-:W-:Y:S02]  /*21f0*/  IMAD R114, R7.reuse, 0x4, R100 ;  /* 0x0000000407727824 */ /* 0x040fe400078e0264 */
[----:B------:R3:W5:Y:S01]  /*2200*/  LDG.E.U16 R141, desc[UR8][R98.64] ;  /* 0x00000008628d7981 */ /* 0x000762000c1e1500 */
[----:B------:R-:W-:Y:S01]  /*2210*/  LEA.HI.X.SX32 R95, R88, R0, 0x1, P0 ;  /* 0x00000000585f7211 */ /* 0x000fe200000f0eff */
[----:B------:R-:W-:Y:S01]  /*2220*/  IMAD R116, R7, 0x4, R114 ;  /* 0x0000000407747824 */ /* 0x000fe200078e0272 */
[----:B--2---:R-:W-:-:S03]  /*2230*/  LEA R92, P0, R100, R5, 0x1 ;  /* 0x00000005645c7211 */ /* 0x004fc600078008ff */
[C---:B-1----:R-:W-:Y:S01]  /*2240*/  IMAD R90, R7.reuse, 0x4, R116 ;  /* 0x00000004075a7824 */ /* 0x042fe200078e0274 */
[----:B------:R-:W-:Y:S01]  /*2250*/  LEA.HI.X.SX32 R93, R100, R0, 0x1, P0 ;  /* 0x00000000645d7211 */ /* 0x000fe200000f0eff */
[----:B------:R1:W5:Y:S01]  /*2260*/  LDG.E.U16 R137, desc[UR8][R94.64] ;  /* 0x000000085e897981 */ /* 0x000362000c1e1500 */
[-C--:B------:R-:W-:Y:S02]  /*2270*/  LEA R100, P0, R116, R5.reuse, 0x1 ;  /* 0x0000000574647211 */ /* 0x080fe400078008ff */
[-C--:B------:R-:W-:Y:S01]  /*2280*/  LEA R88, P2, R114, R5.reuse, 0x1 ;  /* 0x0000000572587211 */ /* 0x080fe200078408ff */
[----:B------:R2:W5:Y:S01]  /*2290*/  LDG.E.U16 R142, desc[UR8][R92.64] ;  /* 0x000000085c8e7981 */ /* 0x000562000c1e1500 */
[----:B---3--:R-:W-:Y:S02]  /*22a0*/  LEA R98, R7, R90, 0x2 ;  /* 0x0000005a07627211 */ /* 0x008fe400078e10ff */
[----:B------:R-:W-:Y:S02]  /*22b0*/  LEA.HI.X.SX32 R101, R116, R0, 0x1, P0 ;  /* 0x0000000074657211 */ /* 0x000fe400000f0eff */
[----:B------:R-:W-:-:S02]  /*22c0*/  LEA R96, P0, R90, R5, 0x1 ;  /* 0x000000055a607211 */ /* 0x000fc400078008ff */
[-C--:B------:R-:W-:Y:S01]  /*22d0*/  LEA.HI.X.SX32 R89, R114, R0.reuse, 0x1, P2 ;  /* 0x0000000072597211 */ /* 0x080fe200010f0eff */
[C---:B------:R-:W-:Y:S01]  /*22e0*/  IMAD R114, R7.reuse, 0x4, R98 ;  /* 0x0000000407727824 */ /* 0x040fe200078e0262 */
[-C--:B------:R-:W-:Y:S01]  /*22f0*/  LEA.HI.X.SX32 R97, R90, R0.reuse, 0x1, P0 ;  /* 0x000000005a617211 */ /* 0x080fe200000f0eff */
[----:B------:R3:W5:Y:S01]  /*2300*/  LDG.E.U16 R101, desc[UR8][R100.64] ;  /* 0x0000000864657981 */ /* 0x000762000c1e1500 */
[-C--:B-1----:R-:W-:Y:S01]  /*2310*/  LEA R94, P0, R98, R5.reuse, 0x1 ;  /* 0x00000005625e7211 */ /* 0x082fe200078008ff */
[C---:B------:R-:W-:Y:S01]  /*2320*/  IMAD R116, R7.reuse, 0x4, R114 ;  /* 0x0000000407747824 */ /* 0x040fe200078e0272 */
[-C--:B------:R-:W-:Y:S01]  /*2330*/  LEA R90, P2, R114, R5.reuse, 0x1 ;  /* 0x00000005725a7211 */ /* 0x080fe200078408ff */
[----:B------:R1:W5:Y:S01]  /*2340*/  LDG.E.U16 R138, desc[UR8][R88.64] ;  /* 0x00000008588a7981 */ /* 0x000362000c1e1500 */
[-C--:B------:R-:W-:Y:S01]  /*2350*/  LEA.HI.X.SX32 R95, R98, R0.reuse, 0x1, P0 ;  /* 0x00000000625f7211 */ /* 0x080fe200000f0eff */
[C---:B------:R-:W-:Y:S01]  /*2360*/  IMAD R98, R7.reuse, 0x4, R116 ;  /* 0x0000000407627824 */ /* 0x040fe200078e0274 */
[CC--:B--2---:R-:W-:Y:S01]  /*2370*/  LEA R92, P0, R116.reuse, R5.reuse, 0x1 ;  /* 0x00000005745c7211 */ /* 0x0c4fe200078008ff */
[----:B------:R2:W5:Y:S02]  /*2380*/  LDG.E.U16 R139, desc[UR8][R96.64] ;  /* 0x00000008608b7981 */ /* 0x000564000c1e1500 */
[C---:B---3--:R-:W-:Y:S01]  /*2390*/  IMAD R100, R7.reuse, 0x4, R98 ;  /* 0x0000000407647824 */ /* 0x048fe200078e0262 */
[-C--:B------:R-:W-:Y:S01]  /*23a0*/  LEA.HI.X.SX32 R93, R116, R0.reuse, 0x1, P0 ;  /* 0x00000000745d7211 */ /* 0x080fe200000f0eff */
[----:B------:R3:W5:Y:S01]  /*23b0*/  LDG.E.U16 R143, desc[UR8][R94.64] ;  /* 0x000000085e8f7981 */ /* 0x000762000c1e1500 */
[-C--:B------:R-:W-:Y:S01]  /*23c0*/  LEA.HI.X.SX32 R91, R114, R0.reuse, 0x1, P2 ;  /* 0x00000000725b7211 */ /* 0x080fe200010f0eff */
[C---:B------:R-:W-:Y:S01]  /*23d0*/  IMAD R114, R7.reuse, 0x4, R100 ;  /* 0x0000000407727824 */ /* 0x040fe200078e0264 */
[CC--:B-1----:R-:W-:Y:S01]  /*23e0*/  LEA R88, P0, R98.reuse, R5.reuse, 0x1 ;  /* 0x0000000562587211 */ /* 0x0c2fe200078008ff */
[----:B------:R-:W5:Y:S02]  /*23f0*/  LDG.E.U16 R92, desc[UR8][R92.64] ;  /* 0x000000085c5c7981 */ /* 0x000f64000c1e1500 */
[----:B------:R-:W-:Y:S01]  /*2400*/  IMAD R7, R7, 0x4, R114 ;  /* 0x0000000407077824 */ /* 0x000fe200078e0272 */
[----:B------:R-:W-:Y:S01]  /*2410*/  LEA.HI.X.SX32 R89, R98, R0, 0x1, P0 ;  /* 0x0000000062597211 */ /* 0x000fe200000f0eff */
[----:B------:R1:W5:Y:S01]  /*2420*/  LDG.E.U16 R90, desc[UR8][R90.64] ;  /* 0x000000085a5a7981 */ /* 0x000362000c1e1500 */
[----:B--2---:R-:W-:-:S02]  /*2430*/  LEA R96, P0, R100, R5, 0x1 ;  /* 0x0000000564607211 */ /* 0x004fc400078008ff */
[-C--:B------:R-:W-:Y:S01]  /*2440*/  LEA R98, P2, R114, R5.reuse, 0x1 ;  /* 0x0000000572627211 */ /* 0x080fe200078408ff */
[----:B------:R2:W5:Y:S01]  /*2450*/  LDG.E.U16 R88, desc[UR8][R88.64] ;  /* 0x0000000858587981 */ /* 0x000562000c1e1500 */
[-C--:B------:R-:W-:Y:S02]  /*2460*/  LEA.HI.X.SX32 R97, R100, R0.reuse, 0x1, P0 ;  /* 0x0000000064617211 */ /* 0x080fe400000f0eff */
[C---:B---3--:R-:W-:Y:S02]  /*2470*/  LEA R94, P0, R7.reuse, R5, 0x1 ;  /* 0x00000005075e7211 */ /* 0x048fe400078008ff */
[-C--:B------:R-:W-:Y:S01]  /*2480*/  LEA.HI.X.SX32 R99, R114, R0.reuse, 0x1, P2 ;  /* 0x0000000072637211 */ /* 0x080fe200010f0eff */
[----:B------:R2:W5:Y:S01]  /*2490*/  LDG.E.U16 R96, desc[UR8][R96.64] ;  /* 0x0000000860607981 */ /* 0x000562000c1e1500 */
[----:B------:R-:W-:-:S03]  /*24a0*/  LEA.HI.X.SX32 R95, R7, R0, 0x1, P0 ;  /* 0x00000000075f7211 */ /* 0x000fc600000f0eff */
[----:B------:R2:W5:Y:S04]  /*24b0*/  LDG.E.U16 R98, desc[UR8][R98.64] ;  /* 0x0000000862627981 */ /* 0x000568000c1e1500 */
[----:B------:R2:W5:Y:S01]  /*24c0*/  LDG.E.U16 R94, desc[UR8][R94.64] ;  /* 0x000000085e5e7981 */ /* 0x000562000c1e1500 */
[----:B------:R-:W-:Y:S02]  /*24d0*/  SHF.R.U32.HI R135, RZ, 0x5, R144 ;  /* 0x00000005ff877819 */ /* 0x000fe40000011690 */
[----:B0-----:R-:W-:-:S03]  /*24e0*/  R2UR UR5, R113 ;  /* 0x00000000710572ca */ /* 0x001fc600000e0000 */
[----:B------:R-:W-:Y:S01]  /*24f0*/  IMAD.SHL.U32 R0, R135, 0x200000, RZ ;  /* 0x0020000087007824 */ /* 0x000fe200078e00ff */
[----:B-1----:R-:W0:Y:S04]  /*2500*/  S2R R91, SR_CgaCtaId ;  /* 0x00000000005b7919 */ /* 0x002e280000008800 */
[----:B------:R-:W-:-:S05]  /*2510*/  LOP3.LUT R0, R0, 0x600000, RZ, 0xc0, !PT ;  /* 0x0060000000007812 */ /* 0x000fca00078ec0ff */
[----:B------:R-:W-:Y:S01]  /*2520*/  VIADD R5, R0, UR5 ;  /* 0x0000000500057c36 */ /* 0x000fe20008000000 */
[----:B------:R-:W-:Y:S02]  /*2530*/  LOP3.LUT R7, R135, 0x4, RZ, 0xc0, !PT ;  /* 0x0000000487077812 */ /* 0x000fe400078ec0ff */
[C---:B------:R-:W-:Y:S02]  /*2540*/  LOP3.LUT R146, R144.reuse, 0xff, RZ, 0xc0, !PT ;  /* 0x000000ff90927812 */ /* 0x040fe400078ec0ff */
[----:B------:R-:W-:Y:S02]  /*2550*/  R2UR UR6, R5 ;  /* 0x00000000050672ca */ /* 0x000fe400000e0000 */
[----:B------:R-:W-:Y:S02]  /*2560*/  LOP3.LUT R5, R144, 0xc0, RZ, 0xc0, !PT ;  /* 0x000000c090057812 */ /* 0x000fe400078ec0ff */
[----:B------:R-:W-:Y:S01]  /*2570*/  R2UR UR75, R7 ;  /* 0x00000000074b72ca */ /* 0x000fe200000e0000 */
[----:B------:R-:W-:Y:S01]  /*2580*/  IMAD.SHL.U32 R7, R146, 0x2, RZ ;  /* 0x0000000292077824 */ /* 0x000fe200078e00ff */
[----:B------:R-:W-:-:S04]  /*2590*/  SHF.R.U32.HI R100, RZ, 0x2, R5 ;  /* 0x00000002ff647819 */ /* 0x000fc80000011605 */
[----:B------:R-:W-:Y:S01]  /*25a0*/  LOP3.LUT R7, R7, R100, RZ, 0x3c, !PT ;  /* 0x0000006407077212 */ /* 0x000fe200078e3cff */
[----:B--2---:R-:W-:Y:S08]  /*25b0*/  @P1 BRA `(.L_x_5) ;  /* 0x0000000000181947 */ /* 0x004ff00003800000 */
[----:B------:R-:W-:Y:S01]  /*25c0*/  ELECT P0, URZ, PT ;  /* 0x0000000000ff782f */ /* 0x000fe20003800000 */
[----:B------:R-:W-:Y:S01]  /*25d0*/  IMAD.MOV.U32 R89, RZ, RZ, 0x1 ;  /* 0x00000001ff597424 */ /* 0x000fe200078e00ff */
[----:B------:R-:W-:Y:S11]  /*25e0*/  UVIRTCOUNT.DEALLOC.SMPOOL 0x80 ;  /* 0x000000800000784c */ /* 0x000ff60000000000 */
[----:B------:R-:W-:-:S04]  /*25f0*/  @P0 MOV R100, 0x40 ;  /* 0x0000004000640802 */ /* 0x000fc80000000f00 */
[----:B0-----:R-:W-:-:S05]  /*2600*/  @P0 LEA R100, R91, R100, 0x18 ;  /* 0x000000645b640211 */ /* 0x001fca00078ec0ff */
[----:B------:R1:W-:Y:S02]  /*2610*/  @P0 STS.U8 [R100], R89 ;  /* 0x0000005964000388 */ /* 0x0003e40000000000 */
.L_x_5:
[----:B-----5:R2:W-:Y:S01]  /*2620*/  STS.U16 [R7+UR4+0x800], R8 ;  /* 0x0008000807007988 */ /* 0x0205e20008000404 */
[----:B------:R-:W-:Y:S01]  /*2630*/  ULEA UR6, UR75, UR6, 0x5 ;  /* 0x000000064b067291 */ /* 0x000fe2000f8e28ff */
[----:B------:R-:W-:Y:S02]  /*2640*/  UMOV UR10, 0x1 ;  /* 0x00000001000a7882 */ /* 0x000fe40000000000 */
[----:B------:R-:W-:Y:S04]  /*2650*/  STS.U16 [R7+UR4], R2 ;  /* 0x0000000207007988 */ /* 0x000fe80008000404 */
[----:B------:R3:W-:Y:S01]  /*2660*/  STS.U16 [R7+UR4+0x400], R3 ;  /* 0x0004000307007988 */ /* 0x0007e20008000404 */
[----:B--2---:R-:W-:-:S03]  /*2670*/  LOP3.LUT R8, R7, 0x40, RZ, 0x3c, !PT ;  /* 0x0000004007087812 */ /* 0x004fc600078e3cff */
[----:B------:R2:W-:Y:S04]  /*2680*/  STS.U16 [R7+UR4+0xc00], R10 ;  /* 0x000c000a07007988 */ /* 0x0005e80008000404 */
[----:B------:R4:W-:Y:S01]  /*2690*/  STS.U16 [R7+UR4+0x1000], R12 ;  /* 0x0010000c07007988 */ /* 0x0009e20008000404 */
[----:B---3--:R-:W3:Y:S03]  /*26a0*/  LDC R3, c[0x0][0x3c8] ;  /* 0x0000f200ff037b82 */ /* 0x008ee60000000800 */
[----:B------:R1:W-:Y:S01]  /*26b0*/  STS.U16 [R7+UR4+0x1400], R14 ;  /* 0x0014000e07007988 */ /* 0x0003e20008000404 */
[----:B--2---:R-:W-:-:S03]  /*26c0*/  LOP3.LUT R10, R144, 0xff, RZ, 0xc0, !PT ;  /* 0x000000ff900a7812 */ /* 0x004fc600078ec0ff */
[----:B------:R2:W-:Y:S01]  /*26d0*/  STS.U16 [R7+UR4+0x1800], R16 ;  /* 0x0018001007007988 */ /* 0x0005e20008000404 */
[----:B----4-:R-:W-:-:S03]  /*26e0*/  PRMT R12, RZ, 0x7610, R12 ;  /* 0x00007610ff0c7816 */ /* 0x010fc6000000000c */
[----:B------:R4:W-:Y:S01]  /*26f0*/  STS.U16 [R7+UR4+0x1c00], R18 ;  /* 0x001c001207007988 */ /* 0x0009e20008000404 */
[----:B-1----:R-:W-:-:S03]  /*2700*/  PRMT R14, RZ, 0x7610, R14 ;  /* 0x00007610ff0e7816 */ /* 0x002fc6000000000e */
[----:B------:R1:W-:Y:S01]  /*2710*/  STS.U16 [R7+UR4+0x2000], R20 ;  /* 0x0020001407007988 */ /* 0x0003e20008000404 */
[----:B--2---:R-:W-:-:S03]  /*2720*/  PRMT R16, RZ, 0x7610, R16 ;  /* 0x00007610ff107816 */ /* 0x004fc60000000010 */
[----:B------:R2:W-:Y:S01]  /*2730*/  STS.U16 [R7+UR4+0x2400], R22 ;  /* 0x0024001607007988 */ /* 0x0005e20008000404 */
[----:B----4-:R-:W-:-:S03]  /*2740*/  PRMT R18, RZ, 0x7610, R18 ;  /* 0x00007610ff127816 */ /* 0x010fc60000000012 */
[----:B------:R4:W-:Y:S01]  /*2750*/  STS.U16 [R7+UR4+0x2800], R24 ;  /* 0x0028001807007988 */ /* 0x0009e20008000404 */
[----:B---3--:R-:W-:Y:S01]  /*2760*/  IMAD R3, R10, R3, RZ ;  /* 0x000000030a037224 */ /* 0x008fe200078e02ff */
[----:B------:R-:W-:Y:S02]  /*2770*/  PRMT R10, RZ, 0x7610, R10 ;  /* 0x00007610ff0a7816 */ /* 0x000fe4000000000a */
[----:B------:R3:W-:Y:S01]  /*2780*/  STS.U16 [R7+UR4+0x2c00], R26 ;  /* 0x002c001a07007988 */ /* 0x0007e20008000404 */
[----:B-1----:R-:W-:Y:S02]  /*2790*/  PRMT R20, RZ, 0x7610, R20 ;  /* 0x00007610ff147816 */ /* 0x002fe40000000014 */
[----:B--2---:R-:W-:Y:S01]  /*27a0*/  PRMT R22, RZ, 0x7610, R22 ;  /* 0x00007610ff167816 */ /* 0x004fe20000000016 */
[----:B------:R1:W-:Y:S01]  /*27b0*/  STS.U16 [R7+UR4+0x3000], R28 ;  /* 0x0030001c07007988 */ /* 0x0003e20008000404 */
[----:B----4-:R-:W-:-:S03]  /*27c0*/  PRMT R24, RZ, 0x7610, R24 ;  /* 0x00007610ff187816 */ /* 0x010fc60000000018 */
[----:B------:R2:W-:Y:S01]  /*27d0*/  STS.U16 [R7+UR4+0x3400], R30 ;  /* 0x0034001e07007988 */ /* 0x0005e20008000404 */
[----:B---3--:R-:W-:-:S03]  /*27e0*/  PRMT R26, RZ, 0x7610, R26 ;  /* 0x00007610ff1a7816 */ /* 0x008fc6000000001a */
[----:B------:R3:W-:Y:S01]  /*27f0*/  STS.U16 [R7+UR4+0x3800], R32 ;  /* 0x0038002007007988 */ /* 0x0007e20008000404 */
[----:B-1----:R-:W-:-:S03]  /*2800*/  PRMT R28, RZ, 0x7610, R28 ;  /* 0x00007610ff1c7816 */ /* 0x002fc6000000001c */
[----:B------:R1:W-:Y:S01]  /*2810*/  STS.U16 [R7+UR4+0x3c00], R34 ;  /* 0x003c002207007988 */ /* 0x0003e20008000404 */
[----:B--2---:R-:W-:-:S03]  /*2820*/  PRMT R30, RZ, 0x7610, R30 ;  /* 0x00007610ff1e7816 */ /* 0x004fc6000000001e */
        /* <DEDUP_REMOVED lines=16> */
[----:B------:R-:W-:Y:S01]  /*2930*/  STS.U16 [R7+UR4+0x6000], R52 ;  /* 0x0060003407007988 */ /* 0x000fe20008000404 */
[----:B--2---:R-:W-:-:S03]  /*2940*/  PRMT R48, RZ, 0x7610, R48 ;  /* 0x00007610ff307816 */ /* 0x004fc60000000030 */
[----:B------:R-:W-:Y:S01]  /*2950*/  STS.U16 [R7+UR4+0x6400], R54 ;  /* 0x0064003607007988 */ /* 0x000fe20008000404 */
[----:B---3--:R-:W-:-:S03]  /*2960*/  VIADD R50, R140, 0x40 ;  /* 0x000000408c327836 */ /* 0x008fc60000000000 */
[----:B------:R-:W-:Y:S02]  /*2970*/  STS.U16 [R7+UR4+0x6800], R56 ;  /* 0x0068003807007988 */ /* 0x000fe40008000404 */
[----:B------:R-:W-:Y:S02]  /*2980*/  ISETP.GT.AND P3, PT, R50, RZ, PT ;  /* 0x000000ff3200720c */ /* 0x000fe40003f64270 */
[----:B------:R-:W-:Y:S04]  /*2990*/  STS.U16 [R7+UR4+0x6c00], R58 ;  /* 0x006c003a07007988 */ /* 0x000fe80008000404 */
        /* <DEDUP_REMOVED lines=30> */
[----:B------:R1:W-:Y:S04]  /*2b80*/  STS.U16 [R7+UR4+0xe800], R137 ;  /* 0x00e8008907007988 */ /* 0x0003e80008000404 */
[----:B------:R-:W-:Y:S04]  /*2b90*/  STS.U16 [R7+UR4+0xec00], R138 ;  /* 0x00ec008a07007988 */ /* 0x000fe80008000404 */
[----:B------:R-:W-:Y:S01]  /*2ba0*/  STS.U16 [R7+UR4+0xf000], R139 ;  /* 0x00f0008b07007988 */ /* 0x000fe20008000404 */
[----:B-1----:R-:W1:Y:S03]  /*2bb0*/  LDC.64 R136, c[0x0][0x388] ;  /* 0x0000e200ff887b82 */ /* 0x002e660000000a00 */
[----:B------:R-:W-:Y:S04]  /*2bc0*/  STS.U16 [R7+UR4+0xf400], R90 ;  /* 0x00f4005a07007988 */ /* 0x000fe80008000404 */
[----:B------:R-:W-:Y:S04]  /*2bd0*/  STS.U16 [R7+UR4+0xf800], R88 ;  /* 0x00f8005807007988 */ /* 0x000fe80008000404 */
[----:B------:R-:W-:Y:S04]  /*2be0*/  STS.U16 [R7+UR4+0xfc00], R98 ;  /* 0x00fc006207007988 */ /* 0x000fe80008000404 */
[----:B------:R2:W-:Y:S04]  /*2bf0*/  STS.U16 [R8+UR4+0x600], R6 ;  /* 0x0006000608007988 */ /* 0x0005e80008000404 */
[----:B------:R3:W-:Y:S04]  /*2c00*/  STS.U16 [R8+UR4+0x200], R4 ;  /* 0x0002000408007988 */ /* 0x0007e80008000404 */
[----:B------:R4:W-:Y:S01]  /*2c10*/  STS.U16 [R8+UR4+0xa00], R9 ;  /* 0x000a000908007988 */ /* 0x0009e20008000404 */
[----:B--2---:R-:W2:Y:S03]  /*2c20*/  LDC.64 R6, c[0x0][0x3c0] ;  /* 0x0000f000ff067b82 */ /* 0x004ea60000000a00 */
[----:B------:R-:W-:Y:S04]  /*2c30*/  STS.U16 [R8+UR4+0xe00], R11 ;  /* 0x000e000b08007988 */ /* 0x000fe80008000404 */
[----:B------:R-:W-:Y:S01]  /*2c40*/  STS.U16 [R8+UR4+0x1200], R13 ;  /* 0x0012000d08007988 */ /* 0x000fe20008000404 */
[----:B---3--:R-:W3:Y:S03]  /*2c50*/  LDC R4, c[0x0][0x3c8] ;  /* 0x0000f200ff047b82 */ /* 0x008ee60000000800 */
[----:B------:R-:W-:Y:S04]  /*2c60*/  STS.U16 [R8+UR4+0x1600], R15 ;  /* 0x0016000f08007988 */ /* 0x000fe80008000404 */
[----:B------:R0:W-:Y:S01]  /*2c70*/  STS.U16 [R8+UR4+0x1a00], R17 ;  /* 0x001a001108007988 */ /* 0x0001e20008000404 */
[----:B----4-:R-:W4:Y:S03]  /*2c80*/  LDC R9, c[0x0][0x3c4] ;  /* 0x0000f100ff097b82 */ /* 0x010f260000000800 */
[----:B------:R0:W-:Y:S04]  /*2c90*/  STS.U16 [R8+UR4+0x1e00], R19 ;  /* 0x001e001308007988 */ /* 0x0001e80008000404 */
[----:B------:R0:W-:Y:S01]  /*2ca0*/  STS.U16 [R8+UR4+0x2200], R21 ;  /* 0x0022001508007988 */ /* 0x0001e20008000404 */
[----:B--2---:R-:W-:Y:S01]  /*2cb0*/  IMAD R2, R145, R6, RZ ;  /* 0x0000000691027224 */ /* 0x004fe200078e02ff */
[----:B0-----:R-:W0:Y:S02]  /*2cc0*/  LDC R17, c[0x0][0x3c4] ;  /* 0x0000f100ff117b82 */ /* 0x001e240000000800 */
[----:B------:R2:W-:Y:S01]  /*2cd0*/  STS.U16 [R8+UR4+0x2600], R23 ;  /* 0x0026001708007988 */ /* 0x0005e20008000404 */
[----:B------:R-:W-:-:S02]  /*2ce0*/  PRMT R6, RZ, 0x7610, R6 ;  /* 0x00007610ff067816 */ /* 0x000fc40000000006 */
[----:B-1----:R-:W-:Y:S01]  /*2cf0*/  LEA R136, P0, R2, R136, 0x1 ;  /* 0x0000008802887211 */ /* 0x002fe200078008ff */
[----:B------:R-:W-:Y:S01]  /*2d00*/  STS.U16 [R8+UR4+0x2a00], R25 ;  /* 0x002a001908007988 */ /* 0x000fe20008000404 */
[----:B---3--:R-:W-:Y:S01]  /*2d10*/  LEA R4, R4, R3, 0x8 ;  /* 0x0000000304047211 */ /* 0x008fe200078e40ff */
[----:B------:R-:W1:Y:S01]  /*2d20*/  LDC R19, c[0x0][0x3c4] ;  /* 0x0000f100ff137b82 */ /* 0x000e620000000800 */
[----:B------:R-:W-:Y:S01]  /*2d30*/  LEA.HI.X.SX32 R2, R2, R137, 0x1, P0 ;  /* 0x0000008902027211 */ /* 0x000fe200000f0eff */
[----:B------:R-:W-:Y:S01]  /*2d40*/  STS.U16 [R8+UR4+0x2e00], R27 ;  /* 0x002e001b08007988 */ /* 0x000fe20008000404 */
[CC--:B------:R-:W-:Y:S02]  /*2d50*/  LEA R138, P0, R3.reuse, R136.reuse, 0x1 ;  /* 0x00000088038a7211 */ /* 0x0c0fe400078008ff */
[C---:B------:R-:W-:Y:S01]  /*2d60*/  LEA R136, P2, R4.reuse, R136, 0x1 ;  /* 0x0000008804887211 */ /* 0x040fe200078408ff */
[----:B------:R-:W-:Y:S01]  /*2d70*/  STS.U16 [R8+UR4+0x3200], R29 ;  /* 0x0032001d08007988 */ /* 0x000fe20008000404 */
[-C--:B------:R-:W-:Y:S01]  /*2d80*/  LEA.HI.X.SX32 R139, R3, R2.reuse, 0x1, P0 ;  /* 0x00000002038b7211 */ /* 0x080fe200000f0eff */
[----:B------:R-:W3:Y:S01]  /*2d90*/  LDC R21, c[0x0][0x3c4] ;  /* 0x0000f100ff157b82 */ /* 0x000ee20000000800 */
[----:B------:R-:W-:Y:S01]  /*2da0*/  LEA.HI.X.SX32 R137, R4, R2, 0x1, P2 ;  /* 0x0000000204897211 */ /* 0x000fe200010f0eff */
[----:B------:R-:W-:Y:S01]  /*2db0*/  STS.U16 [R8+UR4+0x3600], R31 ;  /* 0x0036001f08007988 */ /* 0x000fe20008000404 */
[----:B------:R-:W-:Y:S01]  /*2dc0*/  LOP3.LUT P2, RZ, R144, 0xff, RZ, 0xc0, !PT ;  /* 0x000000ff90ff7812 */ /* 0x000fe2000784c0ff */
[----:B------:R-:W-:Y:S01]  /*2dd0*/  IMAD.SHL.U32 R3, R7, 0x2, RZ ;  /* 0x0000000207037824 */ /* 0x000fe200078e00ff */
[----:B------:R-:W-:Y:S01]  /*2de0*/  PRMT R2, RZ, 0x7610, R2 ;  /* 0x00007610ff027816 */ /* 0x000fe20000000002 */
[----:B------:R0:W-:Y:S01]  /*2df0*/  STS.U16 [R8+UR4+0x3a00], R33 ;  /* 0x003a002108007988 */ /* 0x0001e20008000404 */
[----:B------:R-:W-:Y:S01]  /*2e00*/  PRMT R4, RZ, 0x7610, R4 ;  /* 0x00007610ff047816 */ /* 0x000fe20000000004 */
[----:B------:R-:W3:Y:S01]  /*2e10*/  LDC R7, c[0x0][0x3c4] ;  /* 0x0000f100ff077b82 */ /* 0x000ee20000000800 */
[----:B0-----:R-:W-:Y:S01]  /*2e20*/  IMAD.SHL.U32 R17, R17, 0x8, RZ ;  /* 0x0000000811117824 */ /* 0x001fe200078e00ff */
[----:B------:R0:W-:Y:S01]  /*2e30*/  STS.U16 [R8+UR4+0x3e00], R35 ;  /* 0x003e002308007988 */ /* 0x0001e20008000404 */
[----:B----4-:R-:W-:-:S02]  /*2e40*/  IMAD.SHL.U32 R9, R9, 0x4, RZ ;  /* 0x0000000409097824 */ /* 0x010fc400078e00ff */
[----:B------:R-:W-:Y:S01]  /*2e50*/  IMAD.WIDE R90, R17, 0x2, R138 ;  /* 0x00000002115a7825 */ /* 0x000fe200078e028a */
[----:B------:R4:W-:Y:S02]  /*2e60*/  STS.U16 [R8+UR4+0x4200], R37 ;  /* 0x0042002508007988 */ /* 0x0009e40008000404 */
[----:B------:R-:W-:Y:S01]  /*2e70*/  VOTEU.ALL UP0, P2 ;  /* 0x0000000000ff7886 */ /* 0x000fe20001000000 */
[----:B------:R-:W-:Y:S01]  /*2e80*/  VOTEU.ALL UP1, P2 ;  /* 0x0000000000ff7886 */ /* 0x000fe20001020000 */
[----:B------:R0:W-:Y:S01]  /*2e90*/  STS.U16 [R8+UR4+0x4600], R39 ;  /* 0x0046002708007988 */ /* 0x0001e20008000404 */
[----:B--2---:R-:W2:Y:S01]  /*2ea0*/  LDC R23, c[0x0][0x3c4] ;  /* 0x0000f100ff177b82 */ /* 0x004ea20000000800 */
[----:B------:R-:W-:Y:S01]  /*2eb0*/  PRMT R33, RZ, 0x7610, R33 ;  /* 0x00007610ff217816 */ /* 0x000fe20000000021 */
[----:B-1----:R-:W-:Y:S01]  /*2ec0*/  IMAD R19, R19, 0x9, RZ ;  /* 0x0000000913137824 */ /* 0x002fe200078e02ff */
[----:B------:R1:W-:Y:S01]  /*2ed0*/  STS.U16 [R8+UR4+0x4a00], R41 ;  /* 0x004a002908007988 */ /* 0x0003e20008000404 */
[----:B------:R-:W-:-:S04]  /*2ee0*/  @!UP0 UIADD3 UR12, UPT, UPT, -UR10, 0x100000, URZ ;  /* 0x001000000a0c8890 */ /* 0x000fc8000fffe1ff */
[----:B------:R-:W-:Y:S02]  /*2ef0*/  @!UP0 USHF.L.U32 UR13, UR12, 0xb, URZ ;  /* 0x0000000b0c0d8899 */ /* 0x000fe400080006ff */
[----:B------:R-:W-:Y:S01]  /*2f00*/  @!UP0 USHF.L.U32 UR12, UR12, 0x1, URZ ;  /* 0x000000010c0c8899 */ /* 0x000fe200080006ff */
[----:B------:R-:W-:Y:S01]  /*2f10*/  IMAD.WIDE R88, R17, 0x2, R136 ;  /* 0x0000000211587825 */ /* 0x000fe200078e0288 */
[----:B0-----:R-:W-:Y:S01]  /*2f20*/  PRMT R35, RZ, 0x7610, R35 ;  /* 0x00007610ff237816 */ /* 0x001fe20000000023 */
[----:B------:R0:W-:Y:S01]  /*2f30*/  STS.U16 [R8+UR4+0x4e00], R43 ;  /* 0x004e002b08007988 */ /* 0x0001e20008000404 */
[----:B------:R-:W2:Y:S01]  /*2f40*/  LDC R25, c[0x0][0x3c4] ;  /* 0x0000f100ff197b82 */ /* 0x000ea20000000800 */
[----:B----4-:R-:W-:Y:S01]  /*2f50*/  PRMT R37, RZ, 0x7610, R37 ;  /* 0x00007610ff257816 */ /* 0x010fe20000000025 */
[----:B---3--:R-:W-:Y:S01]  /*2f60*/  IMAD R21, R21, 0xa, RZ ;  /* 0x0000000a15157824 */ /* 0x008fe200078e02ff */
[----:B------:R3:W-:Y:S01]  /*2f70*/  STS.U16 [R8+UR4+0x5200], R45 ;  /* 0x0052002d08007988 */ /* 0x0007e20008000404 */
[----:B------:R-:W-:Y:S01]  /*2f80*/  PRMT R39, RZ, 0x7610, R39 ;  /* 0x00007610ff277816 */ /* 0x000fe20000000027 */
[----:B------:R-:W-:Y:S01]  /*2f90*/  IMAD R7, R7, 0x3, RZ ;  /* 0x0000000307077824 */ /* 0x000fe200078e02ff */
[----:B-1----:R-:W-:Y:S01]  /*2fa0*/  PRMT R41, RZ, 0x7610, R41 ;  /* 0x00007610ff297816 */ /* 0x002fe20000000029 */
[----:B------:R1:W-:Y:S01]  /*2fb0*/  STS.U16 [R8+UR4+0x5600], R47 ;  /* 0x0056002f08007988 */ /* 0x0003e20008000404 */
[----:B------:R-:W4:Y:S01]  /*2fc0*/  LDC R11, c[0x0][0x3c4] ;  /* 0x0000f100ff0b7b82 */ /* 0x000f220000000800 */
[----:B0-----:R-:W-:-:S02]  /*2fd0*/  PRMT R43, RZ, 0x7610, R43 ;  /* 0x00007610ff2b7816 */ /* 0x001fc4000000002b */
[----:B------:R0:W-:Y:S01]  /*2fe0*/  STS.U16 [R8+UR4+0x5a00], R49 ;  /* 0x005a003108007988 */ /* 0x0001e20008000404 */
[----:B---3--:R-:W-:-:S03]  /*2ff0*/  PRMT R45, RZ, 0x7610, R45 ;  /* 0x00007610ff2d7816 */ /* 0x008fc6000000002d */
[----:B------:R3:W-:Y:S01]  /*3000*/  STS.U16 [R8+UR4+0x5e00], R51 ;  /* 0x005e003308007988 */ /* 0x0007e20008000404 */
[----:B------:R-:W4:Y:S01]  /*3010*/  LDC R27, c[0x0][0x3c4] ;  /* 0x0000f100ff1b7b82 */ /* 0x000f220000000800 */
[----:B--2---:R-:W-:Y:S01]  /*3020*/  IMAD R23, R23, 0xb, RZ ;  /* 0x0000000b17177824 */ /* 0x004fe200078e02ff */
[----:B-1----:R-:W-:Y:S01]  /*3030*/  PRMT R47, RZ, 0x7610, R47 ;  /* 0x00007610ff2f7816 */ /* 0x002fe2000000002f */
[----:B------:R1:W-:Y:S04]  /*3040*/  STS.U16 [R8+UR4+0x6200], R53 ;  /* 0x0062003508007988 */ /* 0x0003e80008000404 */
[----:B------:R-:W-:Y:S01]  /*3050*/  STS.U16 [R8+UR4+0x6600], R55 ;  /* 0x0066003708007988 */ /* 0x000fe20008000404 */
[----:B0-----:R-:W0:Y:S01]  /*3060*/  LDC R49, c[0x0][0x3c4] ;  /* 0x0000f100ff317b82 */ /* 0x001e220000000800 */
[----:B---3--:R-:W-:-:S02]  /*3070*/  IMAD.WIDE R50, R19, 0x2, R136 ;  /* 0x0000000213327825 */ /* 0x008fc400078e0288 */
[----:B------:R-:W-:Y:S02]  /*3080*/  STS.U16 [R8+UR4+0x6a00], R57 ;  /* 0x006a003908007988 */ /* 0x000fe40008000404 */
[----:B------:R-:W-:Y:S02]  /*3090*/  IMAD R25, R25, 0xc, RZ ;  /* 0x0000000c19197824 */ /* 0x000fe400078e02ff */
[----:B------:R2:W-:Y:S01]  /*30a0*/  STS.U16 [R8+UR4+0x6e00], R59 ;  /* 0x006e003b08007988 */ /* 0x0005e20008000404 */
[----:B------:R-:W3:Y:S01]  /*30b0*/  LDC R13, c[0x0][0x3c4] ;  /* 0x0000f100ff0d7b82 */ /* 0x000ee20000000800 */
[----:B-1----:R-:W-:Y:S02]  /*30c0*/  IMAD.WIDE R52, R23, 0x2, R136 ;  /* 0x0000000217347825 */ /* 0x002fe400078e0288 */
[----:B------:R-:W-:Y:S02]  /*30d0*/  STS.U16 [R8+UR4+0x7200], R61 ;  /* 0x0072003d08007988 */ /* 0x000fe40008000404 */
[----:B----4-:R-:W-:-:S02]  /*30e0*/  IMAD R11, R11, 0x5, RZ ;  /* 0x000000050b0b7824 */ /* 0x010fc400078e02ff */
[----:B------:R-:W-:Y:S01]  /*30f0*/  STS.U16 [R8+UR4+0x7600], R63 ;  /* 0x0076003f08007988 */ /* 0x000fe20008000404 */
[----:B------:R-:W1:Y:S01]  /*3100*/  LDC R29, c[0x0][0x3c4] ;  /* 0x0000f100ff1d7b82 */ /* 0x000e620000000800 */
[--C-:B--2---:R-:W-:Y:S02]  /*3110*/  IMAD.WIDE R58, R7, 0x2, R138.reuse ;  /* 0x00000002073a7825 */ /* 0x104fe400078e028a */
[----:B------:R-:W-:Y:S02]  /*3120*/  STS.U16 [R8+UR4+0xfe00], R94 ;  /* 0x00fe005e08007988 */ /* 0x000fe40008000404 */
[----:B------:R-:W-:Y:S02]  /*3130*/  IMAD R27, R27, 0xd, RZ ;  /* 0x0000000d1b1b7824 */ /* 0x000fe400078e02ff */
[----:B------:R2:W-:Y:S01]  /*3140*/  STS.U16 [R8+UR4+0x7a00], R65 ;  /* 0x007a004108007988 */ /* 0x0005e20008000404 */
[--C-:B0-----:R-:W-:Y:S01]  /*3150*/  IMAD.WIDE R54, R49, 0x2, R138.reuse ;  /* 0x0000000231367825 */ /* 0x101fe200078e028a */
[----:B------:R-:W0:Y:S02]  /*3160*/  LDC R15, c[0x0][0x3c4] ;  /* 0x0000f100ff0f7b82 */ /* 0x000e240000000800 */
[----:B------:R4:W-:Y:S01]  /*3170*/  STS.U16 [R8+UR4+0x7e00], R67 ;  /* 0x007e004308007988 */ /* 0x0009e20008000404 */
[----:B------:R-:W-:-:S03]  /*3180*/  IMAD.WIDE R56, R11, 0x2, R138 ;  /* 0x000000020b387825 */ /* 0x000fc600078e028a */
[----:B------:R1:W-:Y:S01]  /*3190*/  STS.U16 [R8+UR4+0x8200], R69 ;  /* 0x0082004508007988 */ /* 0x0003e20008000404 */
[----:B---3--:R-:W-:Y:S01]  /*31a0*/  IMAD R13, R13, 0x6, RZ ;  /* 0x000000060d0d7824 */ /* 0x008fe200078e02ff */
[----:B------:R-:W3:Y:S01]  /*31b0*/  LDC R31, c[0x0][0x3c4] ;  /* 0x0000f100ff1f7b82 */ /* 0x000ee20000000800 */
[C---:B--2---:R-:W-:Y:S01]  /*31c0*/  IMAD.WIDE R64, R25.reuse, 0x2, R136 ;  /* 0x0000000219407825 */ /* 0x044fe200078e0288 */
[----:B------:R2:W-:Y:S03]  /*31d0*/  STS.U16 [R8+UR4+0x8600], R71 ;  /* 0x0086004708007988 */ /* 0x0005e60008000404 */
[----:B----4-:R-:W-:Y:S01]  /*31e0*/  IMAD.WIDE R66, R25, 0x2, R138 ;  /* 0x0000000219427825 */ /* 0x010fe200078e028a */
[----:B------:R4:W-:Y:S03]  /*31f0*/  STS.U16 [R8+UR4+0x8a00], R73 ;  /* 0x008a004908007988 */ /* 0x0009e60008000404 */
[C---:B-1----:R-:W-:Y:S01]  /*3200*/  IMAD.WIDE R68, R9.reuse, 0x2, R136 ;  /* 0x0000000209447825 */ /* 0x042fe200078e0288 */
[----:B------:R1:W-:Y:S03]  /*3210*/  STS.U16 [R8+UR4+0x8e00], R75 ;  /* 0x008e004b08007988 */ /* 0x0003e60008000404 */
[--C-:B--2---:R-:W-:Y:S01]  /*3220*/  IMAD.WIDE R70, R9, 0x2, R138.reuse ;  /* 0x0000000209467825 */ /* 0x104fe200078e028a */
[----:B------:R2:W-:Y:S03]  /*3230*/  STS.U16 [R8+UR4+0x9200], R77 ;  /* 0x0092004d08007988 */ /* 0x0005e60008000404 */
[----:B----4-:R-:W-:Y:S01]  /*3240*/  IMAD.WIDE R72, R23, 0x2, R138 ;  /* 0x0000000217487825 */ /* 0x010fe200078e028a */
[----:B------:R4:W-:Y:S03]  /*3250*/  STS.U16 [R8+UR4+0x9600], R79 ;  /* 0x0096004f08007988 */ /* 0x0009e60008000404 */
[--C-:B-1----:R-:W-:Y:S01]  /*3260*/  IMAD.WIDE R74, R7, 0x2, R136.reuse ;  /* 0x00000002074a7825 */ /* 0x102fe200078e0288 */
[----:B------:R1:W-:Y:S03]  /*3270*/  STS.U16 [R8+UR4+0x9a00], R81 ;  /* 0x009a005108007988 */ /* 0x0003e60008000404 */
[C---:B--2---:R-:W-:Y:S01]  /*3280*/  IMAD.WIDE R76, R21.reuse, 0x2, R136 ;  /* 0x00000002154c7825 */ /* 0x044fe200078e0288 */
[----:B------:R2:W-:Y:S03]  /*3290*/  STS.U16 [R8+UR4+0x9e00], R83 ;  /* 0x009e005308007988 */ /* 0x0005e60008000404 */
[----:B----4-:R-:W-:Y:S01]  /*32a0*/  IMAD.WIDE R78, R21, 0x2, R138 ;  /* 0x00000002154e7825 */ /* 0x010fe200078e028a */
[----:B------:R4:W-:Y:S03]  /*32b0*/  STS.U16 [R8+UR4+0xa200], R85 ;  /* 0x00a2005508007988 */ /* 0x0009e60008000404 */
[C---:B-1----:R-:W-:Y:S01]  /*32c0*/  IMAD.WIDE R80, R3.reuse, 0x2, R136 ;  /* 0x0000000203507825 */ /* 0x042fe200078e0288 */
[----:B------:R-:W-:Y:S03]  /*32d0*/  STS.U16 [R8+UR4+0xa600], R87 ;  /* 0x00a6005708007988 */ /* 0x000fe60008000404 */
[--C-:B--2---:R-:W-:Y:S01]  /*32e0*/  IMAD.WIDE R82, R3, 0x2, R138.reuse ;  /* 0x0000000203527825 */ /* 0x104fe200078e028a */
[----:B------:R-:W-:Y:S03]  /*32f0*/  STS.U16 [R8+UR4+0xaa00], R103 ;  /* 0x00aa006708007988 */ /* 0x000fe60008000404 */
[----:B----4-:R-:W-:Y:S01]  /*3300*/  IMAD.WIDE R84, R19, 0x2, R138 ;  /* 0x0000000213547825 */ /* 0x010fe200078e028a */
[----:B------:R-:W-:Y:S03]  /*3310*/  STS.U16 [R8+UR4+0xae00], R105 ;  /* 0x00ae006908007988 */ /* 0x000fe60008000404 */
[----:B------:R-:W-:Y:S01]  /*3320*/  IMAD.WIDE R62, R11, 0x2, R136 ;  /* 0x000000020b3e7825 */ /* 0x000fe200078e0288 */
[----:B------:R-:W-:Y:S03]  /*3330*/  STS.U16 [R8+UR4+0xb200], R107 ;  /* 0x00b2006b08007988 */ /* 0x000fe60008000404 */
[----:B------:R-:W-:Y:S01]  /*3340*/  IMAD R29, R29, 0xe, RZ ;  /* 0x0000000e1d1d7824 */ /* 0x000fe200078e02ff */
[----:B------:R-:W-:Y:S01]  /*3350*/  STS.U16 [R8+UR4+0xb600], R109 ;  /* 0x00b6006d08007988 */ /* 0x000fe20008000404 */
[----:B------:R-:W-:-:S03]  /*3360*/  IMAD.WIDE R60, R27, 0x2, R138 ;  /* 0x000000021b3c7825 */ /* 0x000fc600078e028a */
[----:B------:R-:W-:Y:S01]  /*3370*/  STS.U16 [R8+UR4+0xba00], R110 ;  /* 0x00ba006e08007988 */ /* 0x000fe20008000404 */
[----:B0-----:R-:W-:Y:S02]  /*3380*/  IMAD R15, R15, 0x7, RZ ;  /* 0x000000070f0f7824 */ /* 0x001fe400078e02ff */
[----:B---3--:R-:W-:Y:S01]  /*3390*/  IMAD R31, R31, 0xf, RZ ;  /* 0x0000000f1f1f7824 */ /* 0x008fe200078e02ff */
        /* <DEDUP_REMOVED lines=14> */
[----:B0-----:R-:W0:Y:S03]  /*3480*/  LDC R142, c[0x0][0x3c4] ;  /* 0x0000f100ff8e7b82 */ /* 0x001e260000000800 */
[----:B------:R-:W-:Y:S04]  /*3490*/  STS.U16 [R8+UR4+0xf600], R92 ;  /* 0x00f6005c08007988 */ /* 0x000fe80008000404 */
[----:B------:R1:W-:Y:S01]  /*34a0*/  STS.U16 [R8+UR4+0xfa00], R96 ;  /* 0x00fa006008007988 */ /* 0x0003e20008000404 */
[----:B------:R-:W-:Y:S01]  /*34b0*/  STTM.x128 tmem[UR6], RZ ;  /* 0x000000ff000079ed */ /* 0x000fe200083c0006 */
[----:B------:R-:W2:Y:S02]  /*34c0*/  FENCE.VIEW.ASYNC.T ;  /* 0x00000000000073c6 */ /* 0x000ea40000000200 */
[----:B--2---:R-:W-:Y:S01]  /*34d0*/  BAR.SYNC.DEFER_BLOCKING 0x0 ;  /* 0x0000000000007b1d */ /* 0x004fe20000010000 */
[----:B-1----:R-:W-:-:S05]  /*34e0*/  PRMT R8, RZ, 0x7610, R8 ;  /* 0x00007610ff087816 */ /* 0x002fca0000000008 */
[----:B------:R-:W-:Y:S01]  /*34f0*/  STL.64 [R1+0x70], R82 ;  /* 0x0000705201007387 */ /* 0x000fe20000100a00 */
[----:B0-----:R-:W-:-:S03]  /*3500*/  IMAD.WIDE R86, R142, 0x2, R136 ;  /* 0x000000028e567825 */ /* 0x001fc600078e0288 */
[----:B------:R-:W-:Y:S04]  /*3510*/  STL.64 [R1+0x108], R90 ;  /* 0x0001085a01007387 */ /* 0x000fe80000100a00 */
[----:B------:R-:W-:Y:S04]  /*3520*/  STL.64 [R1+0x68], R80 ;  /* 0x0000685001007387 */ /* 0x000fe80000100a00 */
[----:B------:R-:W-:Y:S04]  /*3530*/  STL.64 [R1+0x100], R88 ;  /* 0x0001005801007387 */ /* 0x000fe80000100a00 */
[----:B------:R-:W0:Y:S02]  /*3540*/  FENCE.VIEW.ASYNC.S ;  /* 0x00000000000073c6 */ /* 0x000e240000000000 */
[----:B0-----:R0:W1:Y:S02]  /*3550*/  @!UP1 SYNCS.EXCH.64 URZ, [UR4+0x1c000], UR12 ;  /* 0x01c0000c04ff95b2 */ /* 0x0010640008000100 */
[----:B-1----:R-:W-:Y:S06]  /*3560*/  BAR.SYNC.DEFER_BLOCKING 0x0 ;  /* 0x0000000000007b1d */ /* 0x002fec0000010000 */
[----:B------:R1:W-:Y:S04]  /*3570*/  STL.64 [R1+0x160], R54 ;  /* 0x0001603601007387 */ /* 0x0003e80000100a00 */
[----:B------:R-:W-:Y:S04]  /*3580*/  STL.64 [R1+0x158], R86 ;  /* 0x0001585601007387 */ /* 0x000fe80000100a00 */
[----:B------:R-:W-:Y:S04]  /*3590*/  STL.64 [R1+0xf8], R84 ;  /* 0x0000f85401007387 */ /* 0x000fe80000100a00 */
[----:B------:R2:W-:Y:S04]  /*35a0*/  STL.64 [R1+0xf0], R50 ;  /* 0x0000f03201007387 */ /* 0x0005e80000100a00 */
[----:B------:R-:W3:Y:S04]  /*35b0*/  @P3 LDG.E.U16 R33, desc[UR8][R138.64] ;  /* 0x000000088a213981 */ /* 0x000ee8000c1e1500 */
[----:B------:R-:W4:Y:S04]  /*35c0*/  @P3 LDG.E.U16 R35, desc[UR8][R136.64] ;  /* 0x0000000888233981 */ /* 0x000f28000c1e1500 */
[----:B------:R-:W4:Y:S04]  /*35d0*/  @P3 LDG.E.U16 R37, desc[UR8][R90.64] ;  /* 0x000000085a253981 */ /* 0x000f28000c1e1500 */
[----:B------:R-:W4:Y:S04]  /*35e0*/  @P3 LDG.E.U16 R39, desc[UR8][R88.64] ;  /* 0x0000000858273981 */ /* 0x000f28000c1e1500 */
[----:B------:R1:W4:Y:S04]  /*35f0*/  @P3 LDG.E.U16 R2, desc[UR8][R54.64] ;  /* 0x0000000836023981 */ /* 0x000328000c1e1500 */
[----:B------:R-:W4:Y:S04]  /*3600*/  @P3 LDG.E.U16 R4, desc[UR8][R86.64] ;  /* 0x0000000856043981 */ /* 0x000f28000c1e1500 */
[----:B------:R-:W4:Y:S04]  /*3610*/  @P3 LDG.E.U16 R30, desc[UR8][R84.64] ;  /* 0x00000008541e3981 */ /* 0x000f28000c1e1500 */
[----:B------:R2:W4:Y:S04]  /*3620*/  @P3 LDG.E.U16 R32, desc[UR8][R50.64] ;  /* 0x0000000832203981 */ /* 0x000528000c1e1500 */
[----:B------:R-:W4:Y:S04]  /*3630*/  @P3 LDG.E.U16 R6, desc[UR8][R82.64] ;  /* 0x0000000852063981 */ /* 0x000f28000c1e1500 */
[----:B------:R-:W4:Y:S04]  /*3640*/  @P3 LDG.E.U16 R8, desc[UR8][R80.64] ;  /* 0x0000000850083981 */ /* 0x000f28000c1e1500 */
[----:B------:R-:W4:Y:S04]  /*3650*/  @P3 LDG.E.U16 R34, desc[UR8][R78.64] ;  /* 0x000000084e223981 */ /* 0x000f28000c1e1500 */
[----:B------:R-:W4:Y:S04]  /*3660*/  @P3 LDG.E.U16 R36, desc[UR8][R76.64] ;  /* 0x000000084c243981 */ /* 0x000f28000c1e1500 */
[----:B------:R-:W-:Y:S04]  /*3670*/  STL.64 [R1+0xe8], R78 ;  /* 0x0000e84e01007387 */ /* 0x000fe80000100a00 */
[----:B------:R0:W4:Y:S04]  /*3680*/  @P3 LDG.E.U16 R10, desc[UR8][R58.64] ;  /* 0x000000083a0a3981 */ /* 0x000128000c1e1500 */
[----:B------:R-:W-:Y:S04]  /*3690*/  STL.64 [R1+0xe0], R76 ;  /* 0x0000e04c01007387 */ /* 0x000fe80000100a00 */
[----:B------:R-:W4:Y:S04]  /*36a0*/  @P3 LDG.E.U16 R12, desc[UR8][R74.64] ;  /* 0x000000084a0c3981 */ /* 0x000f28000c1e1500 */
[----:B------:R0:W-:Y:S04]  /*36b0*/  STL.64 [R1+0x150], R58 ;  /* 0x0001503a01007387 */ /* 0x0001e80000100a00 */
[----:B------:R-:W4:Y:S04]  /*36c0*/  @P3 LDG.E.U16 R38, desc[UR8][R72.64] ;  /* 0x0000000848263981 */ /* 0x000f28000c1e1500 */
[----:B------:R-:W-:Y:S04]  /*36d0*/  STL.64 [R1+0x148], R74 ;  /* 0x0001484a01007387 */ /* 0x000fe80000100a00 */
[----:B------:R0:W4:Y:S01]  /*36e0*/  @P3 LDG.E.U16 R40, desc[UR8][R52.64] ;  /* 0x0000000834283981 */ /* 0x000122000c1e1500 */
[----:B-1----:R-:W-:-:S03]  /*36f0*/  IMAD.WIDE R54, R27, 0x2, R136 ;  /* 0x000000021b367825 */ /* 0x002fc600078e0288 */
[----:B------:R-:W-:Y:S04]  /*3700*/  STL.64 [R1+0xd8], R72 ;  /* 0x0000d84801007387 */ /* 0x000fe80000100a00 */
[----:B------:R-:W4:Y:S01]  /*3710*/  @P3 LDG.E.U16 R14, desc[UR8][R70.64] ;  /* 0x00000008460e3981 */ /* 0x000f22000c1e1500 */
[----:B--2---:R-:W-:-:S03]  /*3720*/  IMAD.WIDE R50, R13, 0x2, R138 ;  /* 0x000000020d327825 */ /* 0x004fc600078e028a */
[----:B------:R1:W-:Y:S04]  /*3730*/  STL.64 [R1+0xd0], R52 ;  /* 0x0000d03401007387 */ /* 0x0003e80000100a00 */
[----:B------:R-:W2:Y:S01]  /*3740*/  @P3 LDG.E.U16 R16, desc[UR8][R68.64] ;  /* 0x0000000844103981 */ /* 0x000ea2000c1e1500 */
[----:B0-----:R-:W-:-:S03]  /*3750*/  IMAD.WIDE R58, R13, 0x2, R136 ;  /* 0x000000020d3a7825 */ /* 0x001fc600078e0288 */
[----:B------:R-:W-:Y:S04]  /*3760*/  STL.64 [R1+0x140], R70 ;  /* 0x0001404601007387 */ /* 0x000fe80000100a00 */
[----:B------:R-:W2:Y:S01]  /*3770*/  @P3 LDG.E.U16 R41, desc[UR8][R66.64] ;  /* 0x0000000842293981 */ /* 0x000ea2000c1e1500 */
[----:B-1----:R-:W-:-:S03]  /*3780*/  IMAD.WIDE R52, R29, 0x2, R138 ;  /* 0x000000021d347825 */ /* 0x002fc600078e028a */
[----:B------:R-:W-:Y:S04]  /*3790*/  STL.64 [R1+0x138], R68 ;  /* 0x0001384401007387 */ /* 0x000fe80000100a00 */
[----:B------:R-:W2:Y:S04]  /*37a0*/  @P3 LDG.E.U16 R42, desc[UR8][R64.64] ;  /* 0x00000008402a3981 */ /* 0x000ea8000c1e1500 */
[----:B------:R-:W-:Y:S04]  /*37b0*/  STL.64 [R1+0xc8], R66 ;  /* 0x0000c84201007387 */ /* 0x000fe80000100a00 */
[----:B------:R-:W-:Y:S04]  /*37c0*/  STL.64 [R1+0xc0], R64 ;  /* 0x0000c04001007387 */ /* 0x000fe80000100a00 */
[----:B------:R0:W2:Y:S04]  /*37d0*/  @P3 LDG.E.U16 R18, desc[UR8][R56.64] ;  /* 0x0000000838123981 */ /* 0x0000a8000c1e1500 */
[----:B------:R0:W-:Y:S04]  /*37e0*/  STL.64 [R1+0x130], R56 ;  /* 0x0001303801007387 */ /* 0x0001e80000100a00 */
[----:B------:R-:W2:Y:S04]  /*37f0*/  @P3 LDG.E.U16 R20, desc[UR8][R62.64] ;  /* 0x000000083e143981 */ /* 0x000ea8000c1e1500 */
[----:B------:R-:W2:Y:S01]  /*3800*/  @P3 LDG.E.U16 R43, desc[UR8][R60.64] ;  /* 0x000000083c2b3981 */ /* 0x000ea2000c1e1500 */
[----:B0-----:R-:W-:-:S03]  /*3810*/  IMAD.WIDE R56, R29, 0x2, R136 ;  /* 0x000000021d387825 */ /* 0x001fc600078e0288 */
[----:B------:R0:W2:Y:S04]  /*3820*/  @P3 LDG.E.U16 R44, desc[UR8][R54.64] ;  /* 0x00000008362c3981 */ /* 0x0000a8000c1e1500 */
[----:B------:R1:W2:Y:S04]  /*3830*/  @P3 LDG.E.U16 R22, desc[UR8][R50.64] ;  /* 0x0000000832163981 */ /* 0x0002a8000c1e1500 */
[----:B------:R-:W2:Y:S04]  /*3840*/  @P3 LDG.E.U16 R24, desc[UR8][R58.64] ;  /* 0x000000083a183981 */ /* 0x000ea8000c1e1500 */
[----:B------:R0:W2:Y:S04]  /*3850*/  @P3 LDG.E.U16 R45, desc[UR8][R52.64] ;  /* 0x00000008342d3981 */ /* 0x0000a8000c1e1500 */
[----:B------:R-:W2:Y:S04]  /*3860*/  @P3 LDG.E.U16 R46, desc[UR8][R56.64] ;  /* 0x00000008382e3981 */ /* 0x000ea8000c1e1500 */
[----:B------:R-:W-:Y:S04]  /*3870*/  STL.64 [R1+0x128], R62 ;  /* 0x0001283e01007387 */ /* 0x000fe80000100a00 */
[----:B------:R-:W-:Y:S04]  /*3880*/  STL.64 [R1+0xb8], R60 ;  /* 0x0000b83c01007387 */ /* 0x000fe80000100a00 */
[----:B------:R0:W-:Y:S04]  /*3890*/  STL.64 [R1+0xb0], R54 ;  /* 0x0000b03601007387 */ /* 0x0001e80000100a00 */
[----:B------:R1:W-:Y:S04]  /*38a0*/  STL.64 [R1+0x120], R50 ;  /* 0x0001203201007387 */ /* 0x0003e80000100a00 */
[----:B------:R-:W-:Y:S01]  /*38b0*/  STL.64 [R1+0x118], R58 ;  /* 0x0001183a01007387 */ /* 0x000fe20000100a00 */
[----:B0-----:R-:W-:-:S03]  /*38c0*/  IMAD.WIDE R54, R15, 0x2, R138 ;  /* 0x000000020f367825 */ /* 0x001fc600078e028a */
[----:B------:R0:W-:Y:S01]  /*38d0*/  STL.64 [R1+0xa8], R52 ;  /* 0x0000a83401007387 */ /* 0x0001e20000100a00 */
[----:B-1----:R-:W-:-:S03]  /*38e0*/  IMAD.WIDE R50, R15, 0x2, R136 ;  /* 0x000000020f327825 */ /* 0x002fc600078e0288 */
[----:B------:R-:W-:Y:S04]  /*38f0*/  STL.64 [R1+0xa0], R56 ;  /* 0x0000a03801007387 */ /* 0x000fe80000100a00 */
[----:B------:R-:W-:Y:S01]  /*3900*/  STL.64 [R1+0x90], R54 ;  /* 0x0000903601007387 */ /* 0x000fe20000100a00 */
[----:B0-----:R-:W-:-:S03]  /*3910*/  IMAD.WIDE R52, R31, 0x2, R138 ;  /* 0x000000021f347825 */ /* 0x001fc600078e028a */
[----:B------:R0:W-:Y:S04]  /*3920*/  STL.64 [R1+0x110], R50 ;  /* 0x0001103201007387 */ /* 0x0001e80000100a00 */
[----:B------:R0:W2:Y:S04]  /*3930*/  @P3 LDG.E.U16 R28, desc[UR8][R50.64] ;  /* 0x00000008321c3981 */ /* 0x0000a8000c1e1500 */
[----:B------:R-:W2:Y:S04]  /*3940*/  @P3 LDG.E.U16 R26, desc[UR8][R54.64] ;  /* 0x00000008361a3981 */ /* 0x000ea8000c1e1500 */
[----:B------:R-:W2:Y:S01]  /*3950*/  @P3 LDG.E.U16 R47, desc[UR8][R52.64] ;  /* 0x00000008342f3981 */ /* 0x000ea2000c1e1500 */
[----:B0-----:R-:W-:-:S05]  /*3960*/  IMAD.WIDE R50, R31, 0x2, R136 ;  /* 0x000000021f327825 */ /* 0x001fca00078e0288 */
[----:B------:R-:W2:Y:S01]  /*3970*/  @P3 LDG.E.U16 R48, desc[UR8][R50.64] ;  /* 0x0000000832303981 */ /* 0x000ea2000c1e1500 */
[----:B------:R-:W-:Y:S01]  /*3980*/  LOP3.LUT R134, R144, 0x3f, RZ, 0xc0, !PT ;  /* 0x0000003f90867812 */ /* 0x000fe200078ec0ff */
[----:B------:R-:W-:-:S04]  /*3990*/  @!UP0 UIADD3 UR14, UPT, UPT, -UR10, 0x100000, URZ ;  /* 0x001000000a0e8890 */ /* 0x000fc8000fffe1ff */
[----:B------:R-:W-:Y:S02]  /*39a0*/  @!UP0 USHF.L.U32 UR15, UR14, 0xb, URZ ;  /* 0x0000000b0e0f8899 */ /* 0x000fe400080006ff */
[----:B------:R-:W-:Y:S01]  /*39b0*/  @!UP0 USHF.L.U32 UR14, UR14, 0x1, URZ ;  /* 0x000000010e0e8899 */ /* 0x000fe200080006ff */
[----:B------:R-:W-:Y:S01]  /*39c0*/  IMAD R134, R5, 0x10, R134 ;  /* 0x0000001005867824 */ /* 0x000fe200078e0286 */
[----:B------:R-:W-:-:S03]  /*39d0*/  VOTEU.ALL UP1, P2 ;  /* 0x0000000000ff7886 */ /* 0x000fc60001020000 */
[----:B------:R-:W-:Y:S01]  /*39e0*/  IMAD.SHL.U32 R134, R134, 0x2, RZ ;  /* 0x0000000286867824 */ /* 0x000fe200078e00ff */
[----:B------:R-:W-:-:S04]  /*39f0*/  UIADD3 UR7, UPT, UPT, UR5, 0x100, URZ ;  /* 0x0000010005077890 */ /* 0x000fc8000fffe0ff */
[C---:B------:R-:W-:Y:S02]  /*3a00*/  LOP3.LUT R9, R134.reuse, 0x10, RZ, 0x3c, !PT ;  /* 0x0000001086097812 */ /* 0x040fe400078e3cff */
[----:B------:R0:W1:Y:S01]  /*3a10*/  @!UP1 SYNCS.EXCH.64 URZ, [UR4+0x1c008], UR14 ;  /* 0x01c0080e04ff95b2 */ /* 0x0000620008000100 */
[----:B------:R-:W-:Y:S01]  /*3a20*/  LOP3.LUT R7, R134, 0x20, RZ, 0x3c, !PT ;  /* 0x0000002086077812 */ /* 0x000fe200078e3cff */
[----:B------:R-:W-:-:S05]  /*3a30*/  VIADD R3, R0, UR7 ;  /* 0x0000000700037c36 */ /* 0x000fca0008000000 */
[----:B------:R-:W-:Y:S01]  /*3a40*/  R2UR UR12, R3 ;  /* 0x00000000030c72ca */ /* 0x000fe200000e0000 */
[----:B------:R-:W-:Y:S01]  /*3a50*/  IMAD.U32 R5, RZ, RZ, UR4 ;  /* 0x00000004ff057e24 */ /* 0x000fe2000f8e00ff */
[----:B------:R-:W-:Y:S11]  /*3a60*/  STL.64 [R1+0x88], R52 ;  /* 0x0000883401007387 */ /* 0x000ff60000100a00 */
[----:B------:R-:W-:Y:S01]  /*3a70*/  ULEA UR12, UR75, UR12, 0x1 ;  /* 0x0000000c4b0c7291 */ /* 0x000fe2000f8e08ff */
[----:B------:R-:W-:Y:S04]  /*3a80*/  STL.64 [R1+0x80], R50 ;  /* 0x0000803201007387 */ /* 0x000fe80000100a00 */
[----:B------:R-:W-:Y:S01]  /*3a90*/  STL [R1+0x168], R5 ;  /* 0x0001680501007387 */ /* 0x000fe20000100800 */
[----:B------:R-:W-:-:S04]  /*3aa0*/  @!UP0 UIADD3 UR10, UPT, UPT, -UR10, 0x100000, URZ ;  /* 0x001000000a0a8890 */ /* 0x000fc8000fffe1ff */
[----:B------:R-:W-:Y:S02]  /*3ab0*/  @!UP0 USHF.L.U32 UR11, UR10, 0xb, URZ ;  /* 0x0000000b0a0b8899 */ /* 0x000fe400080006ff */
[----:B------:R-:W-:Y:S01]  /*3ac0*/  @!UP0 USHF.L.U32 UR10, UR10, 0x1, URZ ;  /* 0x000000010a0a8899 */ /* 0x000fe200080006ff */
[----:B------:R-:W-:Y:S01]  /*3ad0*/  ISETP.EQ.U32.AND P4, PT, R135, RZ, P3 ;  /* 0x000000ff8700720c */ /* 0x000fe20001f82070 */
[----:B------:R-:W-:Y:S01]  /*3ae0*/  VOTEU.ALL UP1, P2 ;  /* 0x0000000000ff7886 */ /* 0x000fe20001020000 */
[----:B---3--:R-:W-:Y:S04]  /*3af0*/  STS.U16 [R134+UR4+0x10000], R33 ;  /* 0x0100002186007988 */ /* 0x008fe80008000404 */
[----:B----4-:R-:W-:Y:S04]  /*3b00*/  STS.U16 [R134+UR4+0x12000], R35 ;  /* 0x0120002386007988 */ /* 0x010fe80008000404 */
[----:B------:R-:W-:Y:S04]  /*3b10*/  STS.U16 [R134+UR4+0x10400], R37 ;  /* 0x0104002586007988 */ /* 0x000fe80008000404 */
[----:B------:R-:W-:Y:S04]  /*3b20*/  STS.U16 [R134+UR4+0x12400], R39 ;  /* 0x0124002786007988 */ /* 0x000fe80008000404 */
[----:B------:R3:W-:Y:S04]  /*3b30*/  STS.U16 [R9+UR4+0x10080], R2 ;  /* 0x0100800209007988 */ /* 0x0007e80008000404 */
[----:B------:R4:W-:Y:S04]  /*3b40*/  STS.U16 [R9+UR4+0x12080], R4 ;  /* 0x0120800409007988 */ /* 0x0009e80008000404 */
[----:B------:R-:W-:Y:S01]  /*3b50*/  STS.U16 [R9+UR4+0x10480], R30 ;  /* 0x0104801e09007988 */ /* 0x000fe20008000404 */
[----:B---3--:R-:W-:-:S03]  /*3b60*/  LOP3.LUT R2, R134, 0x30, RZ, 0x3c, !PT ;  /* 0x0000003086027812 */ /* 0x008fc600078e3cff */
[----:B------:R-:W-:Y:S04]  /*3b70*/  STS.U16 [R9+UR4+0x12480], R32 ;  /* 0x0124802009007988 */ /* 0x000fe80008000404 */
[----:B------:R-:W-:Y:S01]  /*3b80*/  STS.U16 [R7+UR4+0x10100], R6 ;  /* 0x0101000607007988 */ /* 0x000fe20008000404 */
[----:B----4-:R-:W-:-:S03]  /*3b90*/  LOP3.LUT R4, R134, 0x40, RZ, 0x3c, !PT ;  /* 0x0000004086047812 */ /* 0x010fc600078e3cff */
[----:B------:R3:W-:Y:S04]  /*3ba0*/  STS.U16 [R7+UR4+0x12100], R8 ;  /* 0x0121000807007988 */ /* 0x0007e80008000404 */
[----:B------:R-:W-:Y:S04]  /*3bb0*/  STS.U16 [R7+UR4+0x10500], R34 ;  /* 0x0105002207007988 */ /* 0x000fe80008000404 */
[----:B------:R-:W-:Y:S01]  /*3bc0*/  STS.U16 [R7+UR4+0x12500], R36 ;  /* 0x0125002407007988 */ /* 0x000fe20008000404 */
[----:B---3--:R-:W3:Y:S03]  /*3bd0*/  LDC R8, c[0x0][0x3a8] ;  /* 0x0000ea00ff087b82 */ /* 0x008ee60000000800 */
[----:B------:R-:W-:Y:S04]  /*3be0*/  STS.U16 [R2+UR4+0x10180], R10 ;  /* 0x0101800a02007988 */ /* 0x000fe80008000404 */
[----:B------:R-:W-:Y:S04]  /*3bf0*/  STS.U16 [R2+UR4+0x12180], R12 ;  /* 0x0121800c02007988 */ /* 0x000fe80008000404 */
[----:B------:R-:W-:Y:S04]  /*3c00*/  STS.U16 [R2+UR4+0x10580], R38 ;  /* 0x0105802602007988 */ /* 0x000fe80008000404 */
[----:B------:R4:W-:Y:S04]  /*3c10*/  STS.U16 [R2+UR4+0x12580], R40 ;  /* 0x0125802802007988 */ /* 0x0009e80008000404 */
[----:B------:R-:W-:Y:S01]  /*3c20*/  STS.U16 [R4+UR4+0x10200], R14 ;  /* 0x0102000e04007988 */ /* 0x000fe20008000404 */
[----:B----4-:R-:W-:-:S03]  /*3c30*/  LOP3.LUT R2, R134, 0x50, RZ, 0x3c, !PT ;  /* 0x0000005086027812 */ /* 0x010fc600078e3cff */
[----:B--2---:R-:W-:Y:S04]  /*3c40*/  STS.U16 [R4+UR4+0x12200], R16 ;  /* 0x0122001004007988 */ /* 0x004fe80008000404 */
[----:B------:R-:W-:Y:S04]  /*3c50*/  STS.U16 [R4+UR4+0x10600], R41 ;  /* 0x0106002904007988 */ /* 0x000fe80008000404 */
[----:B------:R2:W-:Y:S02]  /*3c60*/  STS.U16 [R4+UR4+0x12600], R42 ;  /* 0x0126002a04007988 */ /* 0x0005e40008000404 */
[----:B--2---:R-:W-:-:S02]  /*3c70*/  LOP3.LUT R4, R134, 0x60, RZ, 0x3c, !PT ;  /* 0x0000006086047812 */ /* 0x004fc400078e3cff */
[----:B------:R-:W-:Y:S04]  /*3c80*/  STS.U16 [R2+UR4+0x10280], R18 ;  /* 0x0102801202007988 */ /* 0x000fe80008000404 */
[----:B------:R-:W-:Y:S04]  /*3c90*/  STS.U16 [R2+UR4+0x12280], R20 ;  /* 0x0122801402007988 */ /* 0x000fe80008000404 */
[----:B------:R-:W-:Y:S04]  /*3ca0*/  STS.U16 [R2+UR4+0x10680], R43 ;  /* 0x0106802b02007988 */ /* 0x000fe80008000404 */
[----:B------:R-:W-:Y:S04]  /*3cb0*/  STS.U16 [R2+UR4+0x12680], R44 ;  /* 0x0126802c02007988 */ /* 0x000fe80008000404 */
[----:B------:R-:W-:Y:S04]  /*3cc0*/  STS.U16 [R4+UR4+0x10300], R22 ;  /* 0x0103001604007988 */ /* 0x000fe80008000404 */
[----:B------:R-:W-:Y:S04]  /*3cd0*/  STS.U16 [R4+UR4+0x12300], R24 ;  /* 0x0123001804007988 */ /* 0x000fe80008000404 */
[----:B------:R-:W-:Y:S04]  /*3ce0*/  STS.U16 [R4+UR4+0x10700], R45 ;  /* 0x0107002d04007988 */ /* 0x000fe80008000404 */
[----:B------:R2:W-:Y:S02]  /*3cf0*/  STS.U16 [R4+UR4+0x12700], R46 ;  /* 0x0127002e04007988 */ /* 0x0005e40008000404 */
[----:B--2---:R-:W-:-:S05]  /*3d00*/  IMAD.U32 R4, RZ, RZ, UR12 ;  /* 0x0000000cff047e24 */ /* 0x004fca000f8e00ff */
[----:B------:R-:W-:Y:S01]  /*3d10*/  STL [R1+0x7c], R4 ;  /* 0x00007c0401007387 */ /* 0x000fe20000100800 */
[----:B------:R-:W-:-:S05]  /*3d20*/  LOP3.LUT R2, R134, 0x70, RZ, 0x3c, !PT ;  /* 0x0000007086027812 */ /* 0x000fca00078e3cff */
[----:B------:R-:W-:Y:S04]  /*3d30*/  STS.U16 [R2+UR4+0x10380], R26 ;  /* 0x0103801a02007988 */ /* 0x000fe80008000404 */
[----:B------:R-:W-:Y:S04]  /*3d40*/  STS.U16 [R2+UR4+0x12380], R28 ;  /* 0x0123801c02007988 */ /* 0x000fe80008000404 */
[----:B------:R-:W-:Y:S04]  /*3d50*/  STS.U16 [R2+UR4+0x10780], R47 ;  /* 0x0107802f02007988 */ /* 0x000fe80008000404 */
[----:B------:R2:W-:Y:S01]  /*3d60*/  STS.U16 [R2+UR4+0x12780], R48 ;  /* 0x0127803002007988 */ /* 0x0005e20008000404 */
[----:B-1----:R1:W-:Y:S06]  /*3d70*/  MEMBAR.ALL.CTA ;  /* 0x0000000000007992 */ /* 0x0023ec0000008000 */
[----:B-1----:R-:W-:Y:S04]  /*3d80*/  FENCE.VIEW.ASYNC.S ;  /* 0x00000000000073c6 */ /* 0x002fe80000000000 */
[----:B------:R-:W1:Y:S02]  /*3d90*/  FENCE.VIEW.ASYNC.S ;  /* 0x00000000000073c6 */ /* 0x000e640000000000 */
[----:B-1----:R0:W1:Y:S01]  /*3da0*/  @!UP1 SYNCS.EXCH.64 URZ, [UR4+0x14000], UR10 ;  /* 0x0140000a04ff95b2 */ /* 0x0020620008000100 */
[----:B--2---:R-:W-:Y:S01]  /*3db0*/  VIADD R2, R5, 0x14000 ;  /* 0x0001400005027836 */ /* 0x004fe20000000000 */
[----:B-1----:R-:W-:Y:S06]  /*3dc0*/  BAR.SYNC.DEFER_BLOCKING 0x0 ;  /* 0x0000000000007b1d */ /* 0x002fec0000010000 */
[----:B0--3--:R-:W-:Y:S05]  /*3dd0*/  @!P4 BRA `(.L_x_6) ;  /* 0x0000000800f0c947 */ /* 0x009fea0003800000 */
[----:B------:R-:W-:Y:S01]  /*3de0*/  MOV R4, UR4 ;  /* 0x0000000400047c02 */ /* 0x000fe20008000f00 */
[----:B------:R-:W-:Y:S01]  /*3df0*/  VIADD R3, R5, 0x10000 ;  /* 0x0001000005037836 */ /* 0x000fe20000000000 */
[----:B------:R-:W-:Y:S01]  /*3e00*/  ELECT P0, URZ, PT ;  /* 0x0000000000ff782f */ /* 0x000fe20003800000 */
[----:B------:R-:W-:Y:S01]  /*3e10*/  IMAD.MOV.U32 R6, RZ, RZ, RZ ;  /* 0x000000ffff067224 */ /* 0x000fe200078e00ff */
[----:B------:R-:W-:Y:S01]  /*3e20*/  SHF.R.U32.HI R4, RZ, 0x4, R4 ;  /* 0x00000004ff047819 */ /* 0x000fe20000011604 */
[----:B------:R-:W-:Y:S01]  /*3e30*/  UMOV UR46, 0x0 ;  /* 0x00000000002e7882 */ /* 0x000fe20000000000 */
[----:B------:R-:W-:Y:S01]  /*3e40*/  SHF.R.U32.HI R5, RZ, 0x4, R3 ;  /* 0x00000004ff057819 */ /* 0x000fe20000011603 */
[----:B------:R-:W-:Y:S01]  /*3e50*/  UMOV UR47, 0x4048010 ;  /* 0x04048010002f7882 */ /* 0x000fe20000000000 */
[----:B------:R-:W-:Y:S01]  /*3e60*/  SGXT.U32 R3, R4, 0xe ;  /* 0x0000000e0403781a */ /* 0x000fe20000000000 */
[----:B------:R-:W-:Y:S01]  /*3e70*/  UMOV UR50, 0x0 ;  /* 0x0000000000327882 */ /* 0x000fe20000000000 */
[----:B------:R-:W-:Y:S01]  /*3e80*/  SGXT.U32 R4, R5, 0xe ;  /* 0x0000000e0504781a */ /* 0x000fe20000000000 */
[----:B------:R-:W-:Y:S01]  /*3e90*/  IMAD.MOV.U32 R5, RZ, RZ, RZ ;  /* 0x000000ffff057224 */ /* 0x000fe200078e00ff */
[C---:B------:R-:W-:Y:S01]  /*3ea0*/  R2UR UR11, R3.reuse ;  /* 0x00000000030b72ca */ /* 0x040fe200000e0000 */
[----:B------:R-:W-:Y:S01]  /*3eb0*/  UMOV UR51, 0x4048010 ;  /* 0x0404801000337882 */ /* 0x000fe20000000000 */
[C---:B------:R-:W-:Y:S01]  /*3ec0*/  R2UR UR13, R4.reuse ;  /* 0x00000000040d72ca */ /* 0x040fe200000e0000 */
[----:B------:R-:W-:Y:S01]  /*3ed0*/  @P0 IMAD.MOV.U32 R11, RZ, RZ, 0x40004040 ;  /* 0x40004040ff0b0424 */ /* 0x000fe200078e00ff */
[----:B------:R-:W-:Y:S01]  /*3ee0*/  IADD3 R3, P5, PT, R3, 0x80, RZ ;  /* 0x0000008003037810 */ /* 0x000fe20007fbe0ff */
[----:B------:R-:W-:Y:S01]  /*3ef0*/  UMOV UR54, 0x0 ;  /* 0x0000000000367882 */ /* 0x000fe20000000000 */
[----:B------:R-:W-:Y:S01]  /*3f00*/  IADD3 R4, P6, PT, R4, 0x2, RZ ;  /* 0x0000000204047810 */ /* 0x000fe20007fde0ff */
[----:B------:R-:W-:Y:S01]  /*3f10*/  UMOV UR55, 0x4048010 ;  /* 0x0404801000377882 */ /* 0x000fe20000000000 */
[----:B------:R-:W-:Y:S01]  /*3f20*/  IADD3.X R5, PT, PT, R5, 0x40004040, RZ, P5, !PT ;  /* 0x4000404005057810 */ /* 0x000fe20002ffe4ff */
[----:B------:R-:W-:Y:S01]  /*3f30*/  UMOV UR62, 0x0 ;  /* 0x00000000003e7882 */ /* 0x000fe20000000000 */
[----:B------:R-:W-:Y:S01]  /*3f40*/  IADD3.X R6, PT, PT, R6, 0x40004040, RZ, P6, !PT ;  /* 0x4000404006067810 */ /* 0x000fe200037fe4ff */
[----:B------:R-:W-:Y:S01]  /*3f50*/  UMOV UR63, 0x4048010 ;  /* 0x04048010003f7882 */ /* 0x000fe20000000000 */
[----:B------:R-:W-:Y:S01]  /*3f60*/  R2UR UR12, R4 ;  /* 0x00000000040c72ca */ /* 0x000fe200000e0000 */
[----:B------:R-:W-:Y:S01]  /*3f70*/  IMAD.U32 R10, RZ, RZ, UR11 ;  /* 0x0000000bff0a7e24 */ /* 0x000fe2000f8e00ff */
[----:B------:R-:W-:Y:S01]  /*3f80*/  R2UR UR11, R5 ;  /* 0x00000000050b72ca */ /* 0x000fe200000e0000 */
[----:B------:R-:W-:Y:S01]  /*3f90*/  IMAD.U32 R4, RZ, RZ, UR13 ;  /* 0x0000000dff047e24 */ /* 0x000fe2000f8e00ff */
[----:B------:R-:W-:Y:S01]  /*3fa0*/  R2UR UR10, R3 ;  /* 0x00000000030a72ca */ /* 0x000fe200000e0000 */
[----:B------:R-:W-:Y:S01]  /*3fb0*/  @P0 IMAD.MOV.U32 R5, RZ, RZ, 0x40004040 ;  /* 0x40004040ff050424 */ /* 0x000fe200078e00ff */
[----:B------:R-:W-:Y:S01]  /*3fc0*/  R2UR UR13, R6 ;  /* 0x00000000060d72ca */ /* 0x000fe200000e0000 */
[----:B------:R-:W-:Y:S01]  /*3fd0*/  UMOV UR76, 0x0 ;  /* 0x00000000004c7882 */ /* 0x000fe20000000000 */
[----:B------:R-:W-:Y:S01]  /*3fe0*/  @P0 R2UR UR44, R10 ;  /* 0x000000000a2c02ca */ /* 0x000fe200000e0000 */
[----:B------:R-:W-:Y:S01]  /*3ff0*/  UMOV UR77, 0x4048010 ;  /* 0x04048010004d7882 */ /* 0x000fe20000000000 */
[----:B------:R-:W-:Y:S01]  /*4000*/  @P0 R2UR UR45, R11 ;  /* 0x000000000b2d02ca */ /* 0x000fe200000e0000 */
[----:B------:R-:W-:Y:S01]  /*4010*/  UMOV UR56, 0x0 ;  /* 0x0000000000387882 */ /* 0x000fe20000000000 */
[----:B------:R-:W-:Y:S01]  /*4020*/  @P0 R2UR UR68, R4 ;  /* 0x00000000044402ca */ /* 0x000fe200000e0000 */
[----:B------:R-:W-:Y:S01]  /*4030*/  UMOV UR57, 0x4048010 ;  /* 0x0404801000397882 */ /* 0x000fe20000000000 */
[----:B------:R-:W-:Y:S01]  /*4040*/  @P0 R2UR UR69, R5 ;  /* 0x00000000054502ca */ /* 0x000fe200000e0000 */
[----:B------:R-:W-:Y:S01]  /*4050*/  UMOV UR66, 0x0 ;  /* 0x0000000000427882 */ /* 0x000fe20000000000 */
[----:B------:R-:W-:Y:S01]  /*4060*/  UMOV UR67, 0x4048010 ;  /* 0x0404801000437882 */ /* 0x000fe20000000000 */
[----:B------:R-:W-:Y:S01]  /*4070*/  UIADD3.64 UR42, UPT, UPT, UR10, 0x80, URZ ;  /* 0x000000800a2a7897 */ /* 0x000fe2000fffe0ff */
[----:B------:R-:W-:Y:S01]  /*4080*/  IMAD.MOV.U32 R3, RZ, RZ, RZ ;  /* 0x000000ffff037224 */ /* 0x000fe200078e00ff */
[----:B------:R-:W-:-:S02]  /*4090*/  UIADD3.64 UR48, UPT, UPT, UR12, 0x2, URZ ;  /* 0x000000020c307897 */ /* 0x000fc4000fffe0ff */
[----:B------:R-:W-:Y:S02]  /*40a0*/  UIADD3.64 UR72, UPT, UPT, UR10, 0x100, URZ ;  /* 0x000001000a487897 */ /* 0x000fe4000fffe0ff */
[----:B------:R-:W-:Y:S01]  /*40b0*/  UIADD3.64 UR52, UPT, UPT, UR12, 0x7e, URZ ;  /* 0x0000007e0c347897 */ /* 0x000fe2000fffe0ff */
[----:B------:R-:W-:Y:S01]  /*40c0*/  @P0 MOV R4, R2 ;  /* 0x0000000200040202 */ /* 0x000fe20000000f00 */
[----:B------:R-:W-:Y:S02]  /*40d0*/  UIADD3.64 UR60, UPT, UPT, UR12, 0x80, URZ ;  /* 0x000000800c3c7897 */ /* 0x000fe4000fffe0ff */
[----:B------:R0:W-:Y:S01]  /*40e0*/  UTCHMMA gdesc[UR44], gdesc[UR68], tmem[UR7], tmem[UR46], idesc[UR47], !UPT ;  /* 0x00ff2e442c0075ea */ /* 0x0001e2000f800007 */
[----:B------:R-:W-:Y:S01]  /*40f0*/  UTCHMMA gdesc[UR10], gdesc[UR12], tmem[UR7], tmem[UR50], idesc[UR51], UPT ;  /* 0x00ff320c0a0075ea */ /* 0x000fe2000b800007 */
[----:B------:R1:W-:Y:S01]  /*4100*/  UTCHMMA gdesc[UR42], gdesc[UR48], tmem[UR7], tmem[UR54], idesc[UR55], UPT ;  /* 0x00ff36302a0075ea */ /* 0x0003e2000b800007 */
[----:B------:R-:W-:Y:S01]  /*4110*/  UMOV UR64, 0x0 ;  /* 0x0000000000407882 */ /* 0x000fe20000000000 */
[----:B------:R-:W-:Y:S01]  /*4120*/  UMOV UR65, 0x4048010 ;  /* 0x0404801000417882 */ /* 0x000fe20000000000 */
[----:B------:R-:W-:Y:S01]  /*4130*/  UMOV UR58, 0x0 ;  /* 0x00000000003a7882 */ /* 0x000fe20000000000 */
[----:B------:R-:W-:Y:S01]  /*4140*/  UMOV UR59, 0x4048010 ;  /* 0x04048010003b7882 */ /* 0x000fe20000000000 */
[----:B------:R-:W-:Y:S01]  /*4150*/  UMOV UR70, 0x0 ;  /* 0x0000000000467882 */ /* 0x000fe20000000000 */
[----:B------:R-:W-:Y:S01]  /*4160*/  UMOV UR71, 0x4048010 ;  /* 0x0404801000477882 */ /* 0x000fe20000000000 */
[----:B------:R-:W-:Y:S01]  /*4170*/  UMOV UR14, 0x0 ;  /* 0x00000000000e7882 */ /* 0x000fe20000000000 */
[----:B0-----:R-:W-:Y:S01]  /*4180*/  UIADD3.64 UR44, UPT, UPT, UR12, 0x4, URZ ;  /* 0x000000040c2c7897 */ /* 0x001fe2000fffe0ff */
[----:B------:R-:W-:Y:S01]  /*4190*/  @P0 R2UR UR74, R4 ;  /* 0x00000000044a02ca */ /* 0x000fe200000e0000 */
[----:B------:R-:W-:-:S02]  /*41a0*/  UIADD3.64 UR46, UPT, UPT, UR10, 0x180, URZ ;  /* 0x000001800a2e7897 */ /* 0x000fc4000fffe0ff */
[----:B-1----:R-:W-:Y:S02]  /*41b0*/  UIADD3.64 UR48, UPT, UPT, UR10, 0x200, URZ ;  /* 0x000002000a307897 */ /* 0x002fe4000fffe0ff */
[----:B------:R-:W-:Y:S02]  /*41c0*/  UIADD3.64 UR68, UPT, UPT, UR10, 0x280, URZ ;  /* 0x000002800a447897 */ /* 0x000fe4000fffe0ff */
[----:B------:R-:W-:Y:S01]  /*41d0*/  UIADD3.64 UR50, UPT, UPT, UR12, 0x82, URZ ;  /* 0x000000820c327897 */ /* 0x000fe2000fffe0ff */
[----:B------:R0:W-:Y:S01]  /*41e0*/  UTCHMMA gdesc[UR72], gdesc[UR44], tmem[UR7], tmem[UR62], idesc[UR63], UPT ;  /* 0x00ff3e2c480075ea */ /* 0x0001e2000b800007 */
[----:B------:R-:W-:Y:S01]  /*41f0*/  UIADD3.64 UR54, UPT, UPT, UR12, 0x84, URZ ;  /* 0x000000840c367897 */ /* 0x000fe2000fffe0ff */
[----:B------:R1:W-:Y:S01]  /*4200*/  UTCHMMA gdesc[UR46], gdesc[UR52], tmem[UR7], tmem[UR76], idesc[UR77], UPT ;  /* 0x00ff4c342e0075ea */ /* 0x0003e2000b800007 */
[----:B------:R-:W-:Y:S01]  /*4210*/  UMOV UR15, 0x4048010 ;  /* 0x04048010000f7882 */ /* 0x000fe20000000000 */
[----:B------:R2:W-:Y:S01]  /*4220*/  UTCHMMA gdesc[UR48], gdesc[UR60], tmem[UR7], tmem[UR56], idesc[UR57], UPT ;  /* 0x00ff383c300075ea */ /* 0x0005e2000b800007 */
[----:B------:R-:W-:Y:S01]  /*4230*/  UMOV UR16, 0x0 ;  /* 0x0000000000107882 */ /* 0x000fe20000000000 */
[----:B------:R-:W-:Y:S01]  /*4240*/  UMOV UR17, 0x4048010 ;  /* 0x0404801000117882 */ /* 0x000fe20000000000 */
[----:B------:R-:W-:Y:S01]  /*4250*/  UMOV UR18, 0x0 ;  /* 0x0000000000127882 */ /* 0x000fe20000000000 */
[----:B------:R3:W-:Y:S01]  /*4260*/  UTCHMMA gdesc[UR68], gdesc[UR50], tmem[UR7], tmem[UR66], idesc[UR67], UPT ;  /* 0x00ff4232440075ea */ /* 0x0007e2000b800007 */
[----:B------:R-:W-:Y:S01]  /*4270*/  UMOV UR19, 0x4048010 ;  /* 0x0404801000137882 */ /* 0x000fe20000000000 */
[----:B0-----:R-:W-:-:S02]  /*4280*/  UIADD3.64 UR62, UPT, UPT, UR12, 0xfe, URZ ;  /* 0x000000fe0c3e7897 */ /* 0x001fc4000fffe0ff */
[----:B-1----:R-:W-:Y:S02]  /*4290*/  UIADD3.64 UR52, UPT, UPT, UR10, 0x300, URZ ;  /* 0x000003000a347897 */ /* 0x002fe4000fffe0ff */
[----:B--2---:R-:W-:Y:S02]  /*42a0*/  UIADD3.64 UR60, UPT, UPT, UR10, 0x380, URZ ;  /* 0x000003800a3c7897 */ /* 0x004fe4000fffe0ff */
[----:B------:R-:W-:Y:S02]  /*42b0*/  UIADD3.64 UR72, UPT, UPT, UR10, 0x400, URZ ;  /* 0x000004000a487897 */ /* 0x000fe4000fffe0ff */
[----:B------:R-:W-:Y:S02]  /*42c0*/  UIADD3.64 UR76, UPT, UPT, UR12, 0x100, URZ ;  /* 0x000001000c4c7897 */ /* 0x000fe4000fffe0ff */
[----:B------:R-:W-:Y:S01]  /*42d0*/  UIADD3.64 UR56, UPT, UPT, UR10, 0x500, URZ ;  /* 0x000005000a387897 */ /* 0x000fe2000fffe0ff */
[----:B------:R0:W-:Y:S01]  /*42e0*/  UTCHMMA gdesc[UR52], gdesc[UR54], tmem[UR7], tmem[UR64], idesc[UR65], UPT ;  /* 0x00ff4036340075ea */ /* 0x0001e2000b800007 */
[----:B---3--:R-:W-:Y:S01]  /*42f0*/  UIADD3.64 UR68, UPT, UPT, UR10, 0x600, URZ ;  /* 0x000006000a447897 */ /* 0x008fe2000fffe0ff */
[----:B------:R1:W-:Y:S01]  /*4300*/  UTCHMMA gdesc[UR60], gdesc[UR62], tmem[UR7], tmem[UR58], idesc[UR59], UPT ;  /* 0x00ff3a3e3c0075ea */ /* 0x0003e2000b800007 */
[----:B------:R-:W-:Y:S01]  /*4310*/  UIADD3.64 UR66, UPT, UPT, UR12, 0x180, URZ ;  /* 0x000001800c427897 */ /* 0x000fe2000fffe0ff */
[----:B------:R-:W-:-:S02]  /*4320*/  UMOV UR20, 0x0 ;  /* 0x0000000000147882 */ /* 0x000fc40000000000 */
[----:B------:R2:W-:Y:S01]  /*4330*/  UTCHMMA gdesc[UR72], gdesc[UR76], tmem[UR7], tmem[UR70], idesc[UR71], UPT ;  /* 0x00ff464c480075ea */ /* 0x0005e2000b800007 */
[----:B------:R-:W-:Y:S01]  /*4340*/  UMOV UR21, 0x4048010 ;  /* 0x0404801000157882 */ /* 0x000fe20000000000 */
[----:B------:R-:W-:Y:S01]  /*4350*/  UMOV UR22, 0x0 ;  /* 0x0000000000167882 */ /* 0x000fe20000000000 */
[----:B------:R-:W-:Y:S01]  /*4360*/  UMOV UR23, 0x4048010 ;  /* 0x0404801000177882 */ /* 0x000fe20000000000 */
[----:B0-----:R-:W-:Y:S02]  /*4370*/  UIADD3.64 UR52, UPT, UPT, UR10, 0x480, URZ ;  /* 0x000004800a347897 */ /* 0x001fe4000fffe0ff */
[----:B------:R-:W-:Y:S02]  /*4380*/  UIADD3.64 UR54, UPT, UPT, UR12, 0x102, URZ ;  /* 0x000001020c367897 */ /* 0x000fe4000fffe0ff */
[----:B-1----:R-:W-:Y:S02]  /*4390*/  UIADD3.64 UR58, UPT, UPT, UR12, 0x104, URZ ;  /* 0x000001040c3a7897 */ /* 0x002fe4000fffe0ff */
[----:B------:R-:W-:-:S02]  /*43a0*/  UIADD3.64 UR60, UPT, UPT, UR10, 0x580, URZ ;  /* 0x000005800a3c7897 */ /* 0x000fc4000fffe0ff */
[----:B------:R-:W-:Y:S02]  /*43b0*/  UIADD3.64 UR62, UPT, UPT, UR12, 0x17e, URZ ;  /* 0x0000017e0c3e7897 */ /* 0x000fe4000fffe0ff */
[----:B------:R-:W-:Y:S01]  /*43c0*/  UIADD3.64 UR64, UPT, UPT, UR10, 0x680, URZ ;  /* 0x000006800a407897 */ /* 0x000fe2000fffe0ff */
[----:B------:R0:W-:Y:S01]  /*43d0*/  UTCHMMA gdesc[UR52], gdesc[UR54], tmem[UR7], tmem[UR14], idesc[UR15], UPT ;  /* 0x00ff0e36340075ea */ /* 0x0001e2000b800007 */
[----:B--2---:R-:W-:Y:S01]  /*43e0*/  UIADD3.64 UR70, UPT, UPT, UR10, 0x800, URZ ;  /* 0x000008000a467897 */ /* 0x004fe2000fffe0ff */
[----:B------:R1:W-:Y:S01]  /*43f0*/  UTCHMMA gdesc[UR56], gdesc[UR58], tmem[UR7], tmem[UR16], idesc[UR17], UPT ;  /* 0x00ff103a380075ea */ /* 0x0003e2000b800007 */
[----:B------:R-:W-:Y:S02]  /*4400*/  UIADD3.64 UR72, UPT, UPT, UR10, 0x880, URZ ;  /* 0x000008800a487897 */ /* 0x000fe4000fffe0ff */
[----:B------:R-:W-:Y:S01]  /*4410*/  UIADD3.64 UR76, UPT, UPT, UR12, 0x202, URZ ;  /* 0x000002020c4c7897 */ /* 0x000fe2000fffe0ff */
[----:B------:R2:W-:Y:S01]  /*4420*/  UTCHMMA gdesc[UR60], gdesc[UR62], tmem[UR7], tmem[UR18], idesc[UR19], UPT ;  /* 0x00ff123e3c0075ea */ /* 0x0005e2000b800007 */
[----:B------:R3:W-:Y:S01]  /*4430*/  UTCHMMA gdesc[UR68], gdesc[UR66], tmem[UR7], tmem[UR20], idesc[UR21], UPT ;  /* 0x00ff1442440075ea */ /* 0x0007e2000b800007 */
[----:B------:R-:W-:Y:S01]  /*4440*/  UMOV UR24, 0x0 ;  /* 0x0000000000187882 */ /* 0x000fe20000000000 */
[----:B------:R-:W-:Y:S01]  /*4450*/  UMOV UR25, 0x4048010 ;  /* 0x0404801000197882 */ /* 0x000fe20000000000 */
[----:B0-----:R-:W-:-:S02]  /*4460*/  UIADD3.64 UR54, UPT, UPT, UR12, 0x182, URZ ;  /* 0x000001820c367897 */ /* 0x001fc4000fffe0ff */
[----:B------:R-:W-:Y:S02]  /*4470*/  UIADD3.64 UR52, UPT, UPT, UR10, 0x700, URZ ;  /* 0x000007000a347897 */ /* 0x000fe4000fffe0ff */
[----:B------:R-:W-:Y:S02]  /*4480*/  UIADD3.64 UR14, UPT, UPT, UR12, 0x184, URZ ;  /* 0x000001840c0e7897 */ /* 0x000fe4000fffe0ff */
[----:B-1----:R-:W-:Y:S02]  /*4490*/  UIADD3.64 UR16, UPT, UPT, UR10, 0x780, URZ ;  /* 0x000007800a107897 */ /* 0x002fe4000fffe0ff */
[----:B------:R-:W-:Y:S01]  /*44a0*/  UIADD3.64 UR56, UPT, UPT, UR12, 0x1fe, URZ ;  /* 0x000001fe0c387897 */ /* 0x000fe2000fffe0ff */
[----:B------:R0:W-:Y:S01]  /*44b0*/  UTCHMMA gdesc[UR64], gdesc[UR54], tmem[UR7], tmem[UR22], idesc[UR23], UPT ;  /* 0x00ff1636400075ea */ /* 0x0001e2000b800007 */
[----:B--2---:R-:W-:Y:S02]  /*44c0*/  UIADD3.64 UR18, UPT, UPT, UR12, 0x200, URZ ;  /* 0x000002000c127897 */ /* 0x004fe4000fffe0ff */
[----:B------:R-:W-:Y:S01]  /*44d0*/  UIADD3.64 UR60, UPT, UPT, UR10, 0x900, URZ ;  /* 0x000009000a3c7897 */ /* 0x000fe2000fffe0ff */
[----:B------:R1:W-:Y:S01]  /*44e0*/  UTCHMMA gdesc[UR52], gdesc[UR14], tmem[UR7], tmem[UR24], idesc[UR25], UPT ;  /* 0x00ff180e340075ea */ /* 0x0003e2000b800007 */
[----:B---3--:R-:W-:-:S02]  /*44f0*/  UIADD3.64 UR20, UPT, UPT, UR12, 0x204, URZ ;  /* 0x000002040c147897 */ /* 0x008fc4000fffe0ff */
[----:B------:R-:W-:Y:S01]  /*4500*/  UIADD3.64 UR58, UPT, UPT, UR10, 0x980, URZ ;  /* 0x000009800a3a7897 */ /* 0x000fe2000fffe0ff */
[----:B------:R-:W-:Y:S01]  /*4510*/  UMOV UR26, 0x0 ;  /* 0x00000000001a7882 */ /* 0x000fe20000000000 */
[----:B0-----:R-:W-:Y:S01]  /*4520*/  UIADD3.64 UR54, UPT, UPT, UR12, 0x27e, URZ ;  /* 0x0000027e0c367897 */ /* 0x001fe2000fffe0ff */
[----:B------:R-:W-:Y:S01]  /*4530*/  UMOV UR27, 0x4048010 ;  /* 0x04048010001b7882 */ /* 0x000fe20000000000 */
[----:B------:R-:W-:Y:S01]  /*4540*/  UIADD3.64 UR22, UPT, UPT, UR10, 0xa00, URZ ;  /* 0x00000a000a167897 */ /* 0x000fe2000fffe0ff */
[----:B------:R0:W-:Y:S01]  /*4550*/  UTCHMMA gdesc[UR16], gdesc[UR56], tmem[UR7], tmem[UR26], idesc[UR27], UPT ;  /* 0x00ff1a38100075ea */ /* 0x0001e2000b800007 */
[----:B------:R-:W-:Y:S01]  /*4560*/  UIADD3.64 UR62, UPT, UPT, UR12, 0x280, URZ ;  /* 0x000002800c3e7897 */ /* 0x000fe2000fffe0ff */
[----:B------:R-:W-:Y:S01]  /*4570*/  UMOV UR28, 0x0 ;  /* 0x00000000001c7882 */ /* 0x000fe20000000000 */
[----:B------:R-:W-:Y:S01]  /*4580*/  UMOV UR29, 0x4048010 ;  /* 0x04048010001d7882 */ /* 0x000fe20000000000 */
[----:B-1----:R-:W-:Y:S01]  /*4590*/  UIADD3.64 UR14, UPT, UPT, UR10, 0xa80, URZ ;  /* 0x00000a800a0e7897 */ /* 0x002fe2000fffe0ff */
[----:B------:R1:W-:Y:S01]  /*45a0*/  UTCHMMA gdesc[UR70], gdesc[UR18], tmem[UR7], tmem[UR28], idesc[UR29], UPT ;  /* 0x00ff1c12460075ea */ /* 0x0003e2000b800007 */
[----:B------:R-:W-:Y:S01]  /*45b0*/  UIADD3.64 UR24, UPT, UPT, UR12, 0x282, URZ ;  /* 0x000002820c187897 */ /* 0x000fe2000fffe0ff */
[----:B------:R-:W-:Y:S01]  /*45c0*/  UMOV UR30, 0x0 ;  /* 0x00000000001e7882 */ /* 0x000fe20000000000 */
[----:B------:R-:W-:Y:S01]  /*45d0*/  UMOV UR31, 0x4048010 ;  /* 0x04048010001f7882 */ /* 0x000fe20000000000 */
[----:B------:R-:W-:Y:S01]  /*45e0*/  UIADD3.64 UR66, UPT, UPT, UR10, 0xb00, URZ ;  /* 0x00000b000a427897 */ /* 0x000fe2000fffe0ff */
[----:B------:R2:W-:Y:S01]  /*45f0*/  UTCHMMA gdesc[UR72], gdesc[UR76], tmem[UR7], tmem[UR30], idesc[UR31], UPT ;  /* 0x00ff1e4c480075ea */ /* 0x0005e2000b800007 */
[----:B0-----:R-:W-:Y:S01]  /*4600*/  UIADD3.64 UR16, UPT, UPT, UR12, 0x284, URZ ;  /* 0x000002840c107897 */ /* 0x001fe2000fffe0ff */
[----:B------:R-:W-:Y:S01]  /*4610*/  UMOV UR32, 0x0 ;  /* 0x0000000000207882 */ /* 0x000fe20000000000 */
[----:B------:R-:W-:Y:S01]  /*4620*/  UMOV UR33, 0x4048010 ;  /* 0x0404801000217882 */ /* 0x000fe20000000000 */
[----:B------:R-:W-:Y:S01]  /*4630*/  UIADD3.64 UR68, UPT, UPT, UR10, 0xb80, URZ ;  /* 0x00000b800a447897 */ /* 0x000fe2000fffe0ff */
[----:B------:R0:W-:Y:S01]  /*4640*/  UTCHMMA gdesc[UR60], gdesc[UR20], tmem[UR7], tmem[UR32], idesc[UR33], UPT ;  /* 0x00ff20143c0075ea */ /* 0x0001e2000b800007 */
[----:B------:R-:W-:-:S02]  /*4650*/  UIADD3.64 UR64, UPT, UPT, UR12, 0x2fe, URZ ;  /* 0x000002fe0c407897 */ /* 0x000fc4000fffe0ff */
[----:B-1----:R-:W-:Y:S02]  /*4660*/  UIADD3.64 UR18, UPT, UPT, UR10, 0xc00, URZ ;  /* 0x00000c000a127897 */ /* 0x002fe4000fffe0ff */
[----:B------:R-:W-:Y:S02]  /*4670*/  UIADD3.64 UR26, UPT, UPT, UR12, 0x300, URZ ;  /* 0x000003000c1a7897 */ /* 0x000fe4000fffe0ff */
[----:B------:R-:W-:Y:S02]  /*4680*/  UIADD3.64 UR52, UPT, UPT, UR10, 0xc80, URZ ;  /* 0x00000c800a347897 */ /* 0x000fe4000fffe0ff */
[----:B--2---:R-:W-:Y:S01]  /*4690*/  UIADD3.64 UR30, UPT, UPT, UR12, 0x302, URZ ;  /* 0x000003020c1e7897 */ /* 0x004fe2000fffe0ff */
[----:B------:R-:W-:Y:S01]  /*46a0*/  UMOV UR76, 0x0 ;  /* 0x00000000004c7882 */ /* 0x000fe20000000000 */
[----:B------:R-:W-:Y:S01]  /*46b0*/  UMOV UR77, 0x4048010 ;  /* 0x04048010004d7882 */ /* 0x000fe20000000000 */
[----:B------:R-:W-:Y:S01]  /*46c0*/  UIADD3.64 UR28, UPT, UPT, UR10, 0xd00, URZ ;  /* 0x00000d000a1c7897 */ /* 0x000fe2000fffe0ff */
[----:B------:R1:W-:Y:S01]  /*46d0*/  UTCHMMA gdesc[UR58], gdesc[UR54], tmem[UR7], tmem[UR76], idesc[UR77], UPT ;  /* 0x00ff4c363a0075ea */ /* 0x0003e2000b800007 */
[----:B------:R-:W-:Y:S01]  /*46e0*/  UIADD3.64 UR56, UPT, UPT, UR12, 0x304, URZ ;  /* 0x000003040c387897 */ /* 0x000fe2000fffe0ff */
[----:B0-----:R-:W-:Y:S01]  /*46f0*/  UMOV UR60, 0x0 ;  /* 0x00000000003c7882 */ /* 0x001fe20000000000 */
[----:B------:R-:W-:Y:S01]  /*4700*/  UMOV UR61, 0x4048010 ;  /* 0x04048010003d7882 */ /* 0x000fe20000000000 */
[----:B------:R-:W-:Y:S01]  /*4710*/  UIADD3.64 UR20, UPT, UPT, UR10, 0xd80, URZ ;  /* 0x00000d800a147897 */ /* 0x000fe2000fffe0ff */
[----:B------:R0:W-:Y:S01]  /*4720*/  UTCHMMA gdesc[UR22], gdesc[UR62], tmem[UR7], tmem[UR60], idesc[UR61], UPT ;  /* 0x00ff3c3e160075ea */ /* 0x0001e2000b800007 */
[----:B------:R-:W-:-:S02]  /*4730*/  UIADD3.64 UR70, UPT, UPT, UR12, 0x37e, URZ ;  /* 0x0000037e0c467897 */ /* 0x000fc4000fffe0ff */
[----:B------:R-:W-:Y:S02]  /*4740*/  UIADD3.64 UR32, UPT, UPT, UR10, 0xe00, URZ ;  /* 0x00000e000a207897 */ /* 0x000fe4000fffe0ff */
[----:B-1----:R-:W-:Y:S01]  /*4750*/  UIADD3.64 UR76, UPT, UPT, UR12, 0x380, URZ ;  /* 0x000003800c4c7897 */ /* 0x002fe2000fffe0ff */
[----:B------:R-:W-:Y:S01]  /*4760*/  UMOV UR54, 0x0 ;  /* 0x0000000000367882 */ /* 0x000fe20000000000 */
[----:B------:R-:W-:Y:S01]  /*4770*/  UMOV UR55, 0x4048010 ;  /* 0x0404801000377882 */ /* 0x000fe20000000000 */
[----:B------:R-:W-:Y:S01]  /*4780*/  UMOV UR34, 0x0 ;  /* 0x0000000000227882 */ /* 0x000fe20000000000 */
[----:B------:R-:W-:Y:S01]  /*4790*/  UMOV UR35, 0x4048010 ;  /* 0x0404801000237882 */ /* 0x000fe20000000000 */
[----:B------:R-:W-:Y:S01]  /*47a0*/  UIADD3.64 UR72, UPT, UPT, UR10, 0xe80, URZ ;  /* 0x00000e800a487897 */ /* 0x000fe2000fffe0ff */
[----:B------:R1:W-:Y:S01]  /*47b0*/  UTCHMMA gdesc[UR14], gdesc[UR24], tmem[UR7], tmem[UR54], idesc[UR55], UPT ;  /* 0x00ff36180e0075ea */ /* 0x0003e2000b800007 */
[----:B0-----:R-:W-:Y:S01]  /*47c0*/  UIADD3.64 UR60, UPT, UPT, UR12, 0x382, URZ ;  /* 0x000003820c3c7897 */ /* 0x001fe2000fffe0ff */
[----:B------:R1:W-:Y:S01]  /*47d0*/  UTCHMMA gdesc[UR66], gdesc[UR16], tmem[UR7], tmem[UR34], idesc[UR35], UPT ;  /* 0x00ff2210420075ea */ /* 0x0003e2000b800007 */
[----:B------:R-:W-:Y:S01]  /*47e0*/  UMOV UR36, 0x0 ;  /* 0x0000000000247882 */ /* 0x000fe20000000000 */
[----:B------:R-:W-:Y:S01]  /*47f0*/  UMOV UR37, 0x4048010 ;  /* 0x0404801000257882 */ /* 0x000fe20000000000 */
[----:B------:R-:W-:Y:S01]  /*4800*/  UIADD3.64 UR10, UPT, UPT, UR10, 0xf00, URZ ;  /* 0x00000f000a0a7897 */ /* 0x000fe2000fffe0ff */
[----:B------:R1:W-:Y:S01]  /*4810*/  UTCHMMA gdesc[UR68], gdesc[UR64], tmem[UR7], tmem[UR36], idesc[UR37], UPT ;  /* 0x00ff2440440075ea */ /* 0x0003e2000b800007 */
[----:B------:R-:W-:Y:S01]  /*4820*/  UIADD3.64 UR12, UPT, UPT, UR12, 0x384, URZ ;  /* 0x000003840c0c7897 */ /* 0x000fe2000fffe0ff */
[----:B------:R-:W-:Y:S01]  /*4830*/  UMOV UR38, 0x0 ;  /* 0x0000000000267882 */ /* 0x000fe20000000000 */
[----:B------:R-:W-:Y:S01]  /*4840*/  UMOV UR39, 0x4048010 ;  /* 0x0404801000277882 */ /* 0x000fe20000000000 */
[----:B------:R-:W-:Y:S01]  /*4850*/  UMOV UR40, 0x0 ;  /* 0x0000000000287882 */ /* 0x000fe20000000000 */
[----:B------:R-:W-:Y:S01]  /*4860*/  UMOV UR41, 0x4048010 ;  /* 0x0404801000297882 */ /* 0x000fe20000000000 */
[----:B------:R-:W-:Y:S01]  /*4870*/  UMOV UR42, 0x0 ;  /* 0x00000000002a7882 */ /* 0x000fe20000000000 */
[----:B------:R-:W-:Y:S01]  /*4880*/  UMOV UR43, 0x4048010 ;  /* 0x04048010002b7882 */ /* 0x000fe20000000000 */
[----:B------:R1:W-:Y:S01]  /*4890*/  UTCHMMA gdesc[UR18], gdesc[UR26], tmem[UR7], tmem[UR38], idesc[UR39], UPT ;  /* 0x00ff261a120075ea */ /* 0x0003e2000b800007 */
        /* <DEDUP_REMOVED lines=12> */
[----:B------:R1:W-:Y:S01]  /*4960*/  UTCHMMA gdesc[UR72], gdesc[UR60], tmem[UR7], tmem[UR48], idesc[UR49], UPT ;  /* 0x00ff303c480075ea */ /* 0x0003e2000b800007 */
[----:B------:R1:W-:Y:S01]  /*4970*/  UTCHMMA gdesc[UR10], gdesc[UR12], tmem[UR7], tmem[UR50], idesc[UR51], UPT ;  /* 0x00ff320c0a0075ea */ /* 0x0003e2000b800007 */
[----:B------:R1:W-:Y:S01]  /*4980*/  UTCBAR [UR74], URZ ;  /* 0x000000ff4a0073e9 */ /* 0x0003e200080000ff */
[----:B------:R-:W-:Y:S01]  /*4990*/  NOP ;  /* 0x0000000000007918 */ /* 0x000fe20000000000 */
.L_x_6:
[----:B------:R-:W-:Y:S05]  /*49a0*/  @!P3 BRA `(.L_x_7) ;  /* 0x000000000008b947 */ /* 0x000fea0003800000 */
[----:B------:R-:W0:Y:S02]  /*49b0*/  SYNCS.PHASECHK.TRANS64.TRYWAIT P0, [UR4+0x14000], RZ ;  /* 0x014000ffff0075a7 */ /* 0x000e240008001104 */
[----:B0-----:R-:W-:Y:S05]  /*49c0*/  @!P0 BRA `(.L_x_8) ;  /* 0x000000a800588947 */ /* 0x001fea0003800000 */
.L_x_7:
[----:B------:R-:W2:Y:S01]  /*49d0*/  LDL R4, [R1+0x7c] ;  /* 0x00007c0001047983 */ /* 0x000ea20000100800 */
[----:B------:R-:W0:Y:S01]  /*49e0*/  LDC R141, c[0x0][0x3d4] ;  /* 0x0000f500ff8d7b82 */ /* 0x000e220000000800 */
[----:B------:R-:W-:Y:S01]  /*49f0*/  PRMT R29, RZ, 0x7610, R29 ;  /* 0x00007610ff1d7816 */ /* 0x000fe2000000001d */
[----:B------:R-:W3:Y:S01]  /*4a00*/  S2R R50, SR_TID.X ;  /* 0x0000000000327919 */ /* 0x000ee20000002100 */
[----:B------:R-:W-:Y:S02]  /*4a10*/  PRMT R31, RZ, 0x7610, R31 ;  /* 0x00007610ff1f7816 */ /* 0x000fe4000000001f */
[----:B------:R-:W-:-:S03]  /*4a20*/  PRMT R33, RZ, 0x7610, R33 ;  /* 0x00007610ff217816 */ /* 0x000fc60000000021 */
[----:B------:R-:W-:Y:S01]  /*4a30*/  BAR.SYNC.DEFER_BLOCKING 0x0 ;  /* 0x0000000000007b1d */ /* 0x000fe20000010000 */
[----:B------:R-:W-:Y:S02]  /*4a40*/  PRMT R35, RZ, 0x7610, R35 ;  /* 0x00007610ff237816 */ /* 0x000fe40000000023 */
[----:B------:R-:W-:Y:S02]  /*4a50*/  PRMT R37, RZ, 0x7610, R37 ;  /* 0x00007610ff257816 */ /* 0x000fe40000000025 */
[----:B------:R-:W-:-:S03]  /*4a60*/  PRMT R39, RZ, 0x7610, R39 ;  /* 0x00007610ff277816 */ /* 0x000fc60000000027 */
[----:B------:R-:W4:Y:S01]  /*4a70*/  LDC.64 R214, c[0x0][0x390] ;  /* 0x0000e400ffd67b82 */ /* 0x000f220000000a00 */
[----:B------:R-:W-:Y:S02]  /*4a80*/  PRMT R41, RZ, 0x7610, R41 ;  /* 0x00007610ff297816 */ /* 0x000fe40000000029 */
[----:B------:R-:W-:Y:S02]  /*4a90*/  PRMT R43, RZ, 0x7610, R43 ;  /* 0x00007610ff2b7816 */ /* 0x000fe4000000002b */
[----:B------:R-:W-:Y:S02]  /*4aa0*/  PRMT R45, RZ, 0x7610, R45 ;  /* 0x00007610ff2d7816 */ /* 0x000fe4000000002d */
[----:B------:R-:W-:Y:S01]  /*4ab0*/  PRMT R47, RZ, 0x7610, R47 ;  /* 0x00007610ff2f7816 */ /* 0x000fe2000000002f */
[----:B------:R-:W5:Y:S01]  /*4ac0*/  LDC R16, c[0x0][0x3d8] ;  /* 0x0000f600ff107b82 */ /* 0x000f620000000800 */
[----:B------:R-:W-:Y:S02]  /*4ad0*/  PRMT R49, RZ, 0x7610, R49 ;  /* 0x00007610ff317816 */ /* 0x000fe40000000031 */
[----:B------:R-:W-:-:S02]  /*4ae0*/  PRMT R51, RZ, 0x7610, R51 ;  /* 0x00007610ff337816 */ /* 0x000fc40000000033 */
[----:B------:R-:W-:Y:S02]  /*4af0*/  PRMT R53, RZ, 0x7610, R53 ;  /* 0x00007610ff357816 */ /* 0x000fe40000000035 */
[----:B------:R-:W-:Y:S01]  /*4b00*/  PRMT R55, RZ, 0x7610, R55 ;  /* 0x00007610ff377816 */ /* 0x000fe20000000037 */
[----:B------:R-:W1:Y:S01]  /*4b10*/  LDC R17, c[0x0][0x3d8] ;  /* 0x0000f600ff117b82 */ /* 0x000e620000000800 */
[----:B------:R-:W-:Y:S02]  /*4b20*/  PRMT R57, RZ, 0x7610, R57 ;  /* 0x00007610ff397816 */ /* 0x000fe40000000039 */
[----:B------:R-:W-:Y:S02]  /*4b30*/  PRMT R59, RZ, 0x7610, R59 ;  /* 0x00007610ff3b7816 */ /* 0x000fe4000000003b */
[----:B------:R-:W-:Y:S02]  /*4b40*/  PRMT R61, RZ, 0x7610, R61 ;  /* 0x00007610ff3d7816 */ /* 0x000fe4000000003d */
[C---:B---3--:R-:W-:Y:S01]  /*4b50*/  LOP3.LUT R12, R50.reuse, 0x80, RZ, 0xc0, !PT ;  /* 0x00000080320c7812 */ /* 0x048fe200078ec0ff */
[----:B------:R-:W3:Y:S01]  /*4b60*/  LDC R19, c[0x0][0x3d8] ;  /* 0x0000f600ff137b82 */ /* 0x000ee20000000800 */
[----:B------:R-:W-:-:S02]  /*4b70*/  LOP3.LUT R10, R50, 0xf, RZ, 0xc0, !PT ;  /* 0x0000000f320a7812 */ /* 0x000fc400078ec0ff */
[C---:B------:R-:W-:Y:S02]  /*4b80*/  LOP3.LUT R11, R50.reuse, 0x60, RZ, 0xc0, !PT ;  /* 0x00000060320b7812 */ /* 0x040fe400078ec0ff */
[----:B------:R-:W-:Y:S02]  /*4b90*/  LOP3.LUT R14, R50, 0x10, RZ, 0xc0, !PT ;  /* 0x00000010320e7812 */ /* 0x000fe400078ec0ff */
[----:B------:R-:W-:Y:S01]  /*4ba0*/  SHF.R.U32.HI R13, RZ, 0x4, R12 ;  /* 0x00000004ff0d7819 */ /* 0x000fe2000001160c */
[----:B------:R-:W0:Y:S01]  /*4bb0*/  LDC R18, c[0x0][0x3d8] ;  /* 0x0000f600ff127b82 */ /* 0x000e220000000800 */
[----:B------:R-:W-:Y:S02]  /*4bc0*/  LEA.HI R11, R11, R10, RZ, 0x1f ;  /* 0x0000000a0b0b7211 */ /* 0x000fe400078ff8ff */
[----:B------:R-:W-:Y:S02]  /*4bd0*/  LEA.HI R15, R14, R13, RZ, 0x1e ;  /* 0x0000000d0e0f7211 */ /* 0x000fe400078ff0ff */
[----:B------:R-:W-:Y:S01]  /*4be0*/  LOP3.LUT R48, R50, 0x60, RZ, 0xc0, !PT ;  /* 0x0000006032307812 */ /* 0x000fe200078ec0ff */
[----:B------:R-:W-:Y:S01]  /*4bf0*/  IMAD.IADD R145, R140, 0x1, R11 ;  /* 0x000000018c917824 */ /* 0x000fe200078e020b */
[C---:B------:R-:W-:Y:S01]  /*4c00*/  IADD3 R14, PT, PT, R15.reuse, 0x3, RZ ;  /* 0x000000030f0e7810 */ /* 0x040fe20007ffe0ff */
[----:B------:R-:W-:Y:S01]  /*4c10*/  VIADD R10, R15, 0x2 ;  /* 0x000000020f0a7836 */ /* 0x000fe20000000000 */
[----:B------:R-:W0:Y:S01]  /*4c20*/  LDC R12, c[0x0][0x3d0] ;  /* 0x0000f400ff0c7b82 */ /* 0x000e220000000800 */
[----:B------:R-:W-:-:S02]  /*4c30*/  LOP3.LUT R52, R50, 0xf, RZ, 0xc0, !PT ;  /* 0x0000000f32347812 */ /* 0x000fc400078ec0ff */
[C---:B------:R-:W-:Y:S02]  /*4c40*/  ISETP.GE.AND P6, PT, R145.reuse, R15, PT ;  /* 0x0000000f9100720c */ /* 0x040fe40003fc6270 */
[C---:B------:R-:W-:Y:S02]  /*4c50*/  ISETP.GE.AND P5, PT, R145.reuse, R10, PT ;  /* 0x0000000a9100720c */ /* 0x040fe40003fa6270 */
[----:B------:R-:W-:Y:S01]  /*4c60*/  ISETP.GE.AND P0, PT, R145, R14, PT ;  /* 0x0000000e9100720c */ /* 0x000fe20003f06270 */
[----:B------:R-:W0:Y:S01]  /*4c70*/  LDC R20, c[0x0][0x3d8] ;  /* 0x0000f600ff147b82 */ /* 0x000e220000000800 */
[----:B------:R-:W-:Y:S02]  /*4c80*/  LOP3.LUT R14, R50, 0xf, RZ, 0xc0, !PT ;  /* 0x0000000f320e7812 */ /* 0x000fe400078ec0ff */
[----:B------:R-:W-:Y:S02]  /*4c90*/  PRMT R63, RZ, 0x7610, R63 ;  /* 0x00007610ff3f7816 */ /* 0x000fe4000000003f */
[----:B------:R-:W-:-:S02]  /*4ca0*/  PRMT R65, RZ, 0x7610, R65 ;  /* 0x00007610ff417816 */ /* 0x000fc40000000041 */
[----:B------:R-:W-:Y:S01]  /*4cb0*/  PRMT R67, RZ, 0x7610, R67 ;  /* 0x00007610ff437816 */ /* 0x000fe20000000043 */
[----:B------:R-:W0:Y:S01]  /*4cc0*/  LDC R30, c[0x0][0x3d8] ;  /* 0x0000f600ff1e7b82 */ /* 0x000e220000000800 */
[----:B------:R-:W-:Y:S02]  /*4cd0*/  PRMT R69, RZ, 0x7610, R69 ;  /* 0x00007610ff457816 */ /* 0x000fe40000000045 */
[----:B------:R-:W-:Y:S02]  /*4ce0*/  PRMT R71, RZ, 0x7610, R71 ;  /* 0x00007610ff477816 */ /* 0x000fe40000000047 */
[----:B------:R-:W-:-:S03]  /*4cf0*/  PRMT R73, RZ, 0x7610, R73 ;  /* 0x00007610ff497816 */ /* 0x000fc60000000049 */
[----:B------:R-:W0:Y:S08]  /*4d00*/  LDC R28, c[0x0][0x3d8] ;  /* 0x0000f600ff1c7b82 */ /* 0x000e300000000800 */
        /* <DEDUP_REMOVED lines=11> */
[----:B------:R-:W0:Y:S01]  /*4dc0*/  LDC R46, c[0x0][0x3d8] ;  /* 0x0000f600ff2e7b82 */ /* 0x000e220000000800 */
[----:B------:R-:W0:Y:S01]  /*4dd0*/  @!P2 SYNCS.CCTL.IV [UR4+0x14000] ;  /* 0x01400000ff00a9b1 */ /* 0x000e220008000004 */
[----:B-12---:R-:W-:-:S13]  /*4de0*/  R2UR UR10, R4 ;  /* 0x00000000040a72ca */ /* 0x006fda00000e0000 */
[----:B------:R-:W-:Y:S01]  /*4df0*/  LDTM.16dp32bit_t0_t15.x4 R4, tmem[UR10] ;  /* 0x0000000a000479ee */ /* 0x000fe20008900000 */
[----:B------:R-:W1:Y:S01]  /*4e00*/  LDTM.16dp32bit_t16_t31.x4 R4, tmem[UR10+0x4] ;  /* 0x0000040a000479ee */ /* 0x000e620008920000 */
[----:B------:R-:W-:Y:S01]  /*4e10*/  NOP ;  /* 0x0000000000007918 */ /* 0x000fe20000000000 */
[-C--:B-1----:R-:W-:Y:S01]  /*4e20*/  FMUL R4, R4, R8.reuse ;  /* 0x0000000804047220 */ /* 0x082fe20000400000 */
[-C--:B------:R-:W-:Y:S01]  /*4e30*/  FMUL R11, R7, R8.reuse ;  /* 0x00000008070b7220 */ /* 0x080fe20000400000 */
[-C--:B------:R-:W-:Y:S01]  /*4e40*/  FMUL R5, R5, R8.reuse ;  /* 0x0000000805057220 */ /* 0x080fe20000400000 */
[----:B------:R-:W-:Y:S02]  /*4e50*/  FMUL R6, R6, R8 ;  /* 0x0000000806067220 */ /* 0x000fe40000400000 */
[----:B------:R-:W-:Y:S02]  /*4e60*/  FSEL R10, R4, -INF , P6 ;  /* 0xff800000040a7808 */ /* 0x000fe40003000000 */
[----:B------:R-:W-:-:S02]  /*4e70*/  ISETP.GT.AND P6, PT, R145, R15, PT ;  /* 0x0000000f9100720c */ /* 0x000fc40003fc4270 */
[----:B------:R-:W0:Y:S01]  /*4e80*/  S2R R15, SR_CTAID.Y ;  /* 0x00000000000f7919 */ /* 0x000e220000002600 */
[----:B------:R-:W-:Y:S02]  /*4e90*/  FSEL R4, R11, -INF , P0 ;  /* 0xff8000000b047808 */ /* 0x000fe40000000000 */
[----:B------:R-:W-:Y:S02]  /*4ea0*/  FSEL R5, R5, -INF , P6 ;  /* 0xff80000005057808 */ /* 0x000fe40003000000 */
[----:B------:R-:W-:Y:S01]  /*4eb0*/  FSEL R6, R6, -INF , P5 ;  /* 0xff80000006067808 */ /* 0x000fe20002800000 */
[----:B0-----:R-:W-:-:S03]  /*4ec0*/  IMAD R7, R15, R12, RZ ;  /* 0x0000000c0f077224 */ /* 0x001fc600078e02ff */
[----:B------:R-:W-:Y:S01]  /*4ed0*/  FMNMX3 R15, R10, R5, R6, !PT ;  /* 0x000000050a0f7276 */ /* 0x000fe20007800006 */
[----:B------:R-:W-:Y:S02]  /*4ee0*/  IMAD R12, R14, R141, RZ ;  /* 0x0000008d0e0c7224 */ /* 0x000fe400078e02ff */
[C---:B------:R-:W-:Y:S01]  /*4ef0*/  IMAD.SHL.U32 R11, R7.reuse, 0x2, RZ ;  /* 0x00000002070b7824 */ /* 0x040fe200078e00ff */
[----:B------:R-:W-:Y:S01]  /*4f00*/  FMNMX R21, R4, R15, !PT ;  /* 0x0000000f04157209 */ /* 0x000fe20007800000 */
[----:B------:R-:W-:Y:S01]  /*4f10*/  IMAD.SHL.U32 R13, R12, 0x2, RZ ;  /* 0x000000020c0d7824 */ /* 0x000fe200078e00ff */
[----:B------:R-:W-:Y:S01]  /*4f20*/  LOP3.LUT R15, R50, 0x1f, RZ, 0xc0, !PT ;  /* 0x0000001f320f7812 */ /* 0x000fe200078ec0ff */
[----:B------:R-:W-:Y:S02]  /*4f30*/  IMAD.HI R14, R7, 0x2, RZ ;  /* 0x00000002070e7827 */ /* 0x000fe400078e02ff */
[----:B------:R-:W0:Y:S01]  /*4f40*/  SHFL.BFLY PT, R22, R21, 0x10, 0x1f ;  /* 0x0e001f0015167f89 */ /* 0x000e2200000e0000 */
[----:B----4-:R-:W-:Y:S01]  /*4f50*/  IADD3 R214, P0, P6, R13, R214, R11 ;  /* 0x000000d60dd67210 */ /* 0x010fe20007e1e00b */
[----:B------:R-:W-:Y:S01]  /*4f60*/  IMAD.HI R13, R12, 0x2, RZ ;  /* 0x000000020c0d7827 */ /* 0x000fe200078e02ff */
[----:B------:R-:W-:-:S02]  /*4f70*/  SHF.R.U32.HI R11, RZ, 0x4, R50 ;  /* 0x00000004ff0b7819 */ /* 0x000fc40000011632 */
[C---:B------:R-:W-:Y:S02]  /*4f80*/  LEA.HI R12, R50.reuse, 0x70, RZ, 0x1c ;  /* 0x00000070320c7811 */ /* 0x040fe400078fe0ff */
[----:B------:R-:W-:Y:S02]  /*4f90*/  SGXT.U32 R7, R11, 0x4 ;  /* 0x000000040b07781a */ /* 0x000fe40000000000 */
[----:B------:R-:W-:Y:S02]  /*4fa0*/  IADD3.X R24, PT, PT, R13, R215, R14, P0, P6 ;  /* 0x000000d70d187210 */ /* 0x000fe400007ec40e */
[C---:B------:R-:W-:Y:S01]  /*4fb0*/  LEA.HI R11, R50.reuse, 0x30, RZ, 0x1c ;  /* 0x00000030320b7811 */ /* 0x040fe200078fe0ff */
[----:B-----5:R-:W-:Y:S01]  /*4fc0*/  IMAD R14, R7, R16, RZ ;  /* 0x00000010070e7224 */ /* 0x020fe200078e02ff */
[----:B------:R-:W-:Y:S01]  /*4fd0*/  LEA.HI R7, R50, 0xb0, RZ, 0x1c ;  /* 0x000000b032077811 */ /* 0x000fe200078fe0ff */
[----:B------:R-:W-:Y:S01]  /*4fe0*/  IMAD R16, R12, R17, RZ ;  /* 0x000000110c107224 */ /* 0x000fe200078e02ff */
[----:B------:R-:W-:-:S02]  /*4ff0*/  LEA.HI R12, R50, 0x130, RZ, 0x1c ;  /* 0x00000130320c7811 */ /* 0x000fc400078fe0ff */
[----:B------:R-:W-:Y:S01]  /*5000*/  LEA.HI R13, R50, 0x170, RZ, 0x1c ;  /* 0x00000170320d7811 */ /* 0x000fe200078fe0ff */
[----:B------:R-:W-:Y:S01]  /*5010*/  IMAD R17, R7, R20, RZ ;  /* 0x0000001407117224 */ /* 0x000fe200078e02ff */
[----:B------:R-:W-:Y:S01]  /*5020*/  ISETP.GE.U32.AND P5, PT, R15, 0x10, PT ;  /* 0x000000100f00780c */ /* 0x000fe20003fa6070 */
[----:B---3--:R-:W-:Y:S01]  /*5030*/  IMAD R19, R12, R19, RZ ;  /* 0x000000130c137224 */ /* 0x008fe200078e02ff */
[----:B------:R-:W-:Y:S01]  /*5040*/  LEA R98, P6, R14, R214, 0x1 ;  /* 0x000000d60e627211 */ /* 0x000fe200078c08ff */
[----:B------:R-:W1:Y:S01]  /*5050*/  LDC R12, c[0x0][0x3d8] ;  /* 0x0000f600ff0c7b82 */ /* 0x000e620000000800 */
[----:B------:R-:W-:Y:S01]  /*5060*/  IMAD R15, R11, R18, RZ ;  /* 0x000000120b0f7224 */ /* 0x000fe200078e02ff */
[----:B------:R-:W-:Y:S01]  /*5070*/  LEA.HI R11, R50, 0xf0, RZ, 0x1c ;  /* 0x000000f0320b7811 */ /* 0x000fe200078fe0ff */
[----:B------:R-:W-:Y:S01]  /*5080*/  IMAD R20, R13, R30, RZ ;  /* 0x0000001e0d147224 */ /* 0x000fe200078e02ff */
[----:B0-----:R-:W-:Y:S01]  /*5090*/  FMNMX R22, R21, R22, !PT ;  /* 0x0000001615167209 */ /* 0x001fe20007800000 */
[----:B------:R-:W-:Y:S01]  /*50a0*/  IMAD R7, R23, 0x10, R14 ;  /* 0x0000001017077824 */ /* 0x000fe200078e020e */
[----:B------:R-:W-:Y:S01]  /*50b0*/  LEA.HI R23, R48, R52, RZ, 0x1f ;  /* 0x0000003430177211 */ /* 0x000fe200078ff8ff */
[----:B------:R-:W-:Y:S01]  /*50c0*/  IMAD R18, R11, R28, RZ ;  /* 0x0000001c0b127224 */ /* 0x000fe200078e02ff */
[----:B------:R-:W0:Y:S01]  /*50d0*/  LDC R13, c[0x0][0x3d8] ;  /* 0x0000f600ff0d7b82 */ /* 0x000e220000000800 */
[----:B------:R-:W-:Y:S01]  /*50e0*/  IMAD R11, R26, 0x10, R7 ;  /* 0x000000101a0b7824 */ /* 0x000fe200078e0207 */
[----:B------:R-:W2:Y:S01]  /*50f0*/  S2R R48, SR_TID.X ;  /* 0x0000000000307919 */ /* 0x000ea20000002100 */
[----:B------:R-:W-:-:S02]  /*5100*/  LEA R96, P0, R7, R214, 0x1 ;  /* 0x000000d607607211 */ /* 0x000fc400078008ff */
[----:B------:R-:W-:Y:S02]  /*5110*/  LEA.HI.X.SX32 R99, R14, R24, 0x1, P6 ;  /* 0x000000180e637211 */ /* 0x000fe400030f0eff */
[----:B------:R-:W-:Y:S01]  /*5120*/  LEA R94, P6, R11, R214, 0x1 ;  /* 0x000000d60b5e7211 */ /* 0x000fe200078c08ff */
[----:B------:R-:W3:Y:S01]  /*5130*/  LDC R28, c[0x0][0x3d8] ;  /* 0x0000f600ff1c7b82 */ /* 0x000ee20000000800 */
[-C--:B------:R-:W-:Y:S01]  /*5140*/  LEA.HI.X.SX32 R97, R7, R24.reuse, 0x1, P0 ;  /* 0x0000001807617211 */ /* 0x080fe200000f0eff */
[----:B------:R-:W-:Y:S01]  /*5150*/  IMAD.SHL.U32 R132, R50, 0x2, RZ ;  /* 0x0000000232847824 */ /* 0x000fe200078e00ff */
[----:B------:R-:W-:Y:S01]  /*5160*/  LEA.HI.X.SX32 R95, R11, R24, 0x1, P6 ;  /* 0x000000180b5f7211 */ /* 0x000fe200030f0eff */
[----:B------:R-:W-:Y:S01]  /*5170*/  STL.64 [R1+0x60], R98 ;  /* 0x0000606201007387 */ /* 0x000fe20000100a00 */
[----:B------:R-:W-:-:S03]  /*5180*/  LEA R92, P0, R15, R214, 0x1 ;  /* 0x000000d60f5c7211 */ /* 0x000fc600078008ff */
[----:B------:R-:W4:Y:S01]  /*5190*/  LDC R30, c[0x0][0x3d8] ;  /* 0x0000f600ff1e7b82 */ /* 0x000f220000000800 */
[----:B-1----:R-:W-:Y:S01]  /*51a0*/  IMAD R12, R12, 0x20, R11 ;  /* 0x000000200c0c7824 */ /* 0x002fe200078e020b */
[----:B------:R-:W-:Y:S01]  /*51b0*/  LEA.HI.X.SX32 R93, R15, R24, 0x1, P0 ;  /* 0x000000180f5d7211 */ /* 0x000fe200000f0eff */
[----:B------:R-:W-:Y:S03]  /*51c0*/  STL.64 [R1+0x58], R96 ;  /* 0x0000586001007387 */ /* 0x000fe60000100a00 */
[C---:B------:R-:W-:Y:S01]  /*51d0*/  LEA R90, P6, R12.reuse, R214, 0x1 ;  /* 0x000000d60c5a7211 */ /* 0x040fe200078c08ff */
[----:B------:R-:W-:Y:S01]  /*51e0*/  STL.64 [R1+0x50], R94 ;  /* 0x0000505e01007387 */ /* 0x000fe20000100a00 */
[----:B------:R-:W1:Y:S01]  /*51f0*/  LDC R21, c[0x0][0x3d8] ;  /* 0x0000f600ff157b82 */ /* 0x000e620000000800 */
[----:B0-----:R-:W-:Y:S01]  /*5200*/  IMAD R13, R13, 0x10, R12 ;  /* 0x000000100d0d7824 */ /* 0x001fe200078e020c */
[----:B------:R-:W-:Y:S01]  /*5210*/  LEA.HI.X.SX32 R91, R12, R24, 0x1, P6 ;  /* 0x000000180c5b7211 */ /* 0x000fe200030f0eff */
[----:B------:R-:W-:Y:S03]  /*5220*/  STL.64 [R1+0x48], R92 ;  /* 0x0000485c01007387 */ /* 0x000fe60000100a00 */
[C---:B------:R-:W-:Y:S01]  /*5230*/  LEA R88, P0, R13.reuse, R214, 0x1 ;  /* 0x000000d60d587211 */ /* 0x040fe200078008ff */
[----:B------:R-:W-:Y:S01]  /*5240*/  STL.64 [R1+0x40], R90 ;  /* 0x0000405a01007387 */ /* 0x000fe20000100a00 */
[----:B---3--:R-:W-:Y:S01]  /*5250*/  IMAD R7, R28, 0x10, R13 ;  /* 0x000000101c077824 */ /* 0x008fe200078e020d */
[----:B------:R-:W0:Y:S01]  /*5260*/  LDC R26, c[0x0][0x3d8] ;  /* 0x0000f600ff1a7b82 */ /* 0x000e220000000800 */
[----:B------:R-:W-:-:S02]  /*5270*/  LEA.HI.X.SX32 R89, R13, R24, 0x1, P0 ;  /* 0x000000180d597211 */ /* 0x000fc400000f0eff */
[-C--:B------:R-:W-:Y:S02]  /*5280*/  LEA R84, P0, R16, R214.reuse, 0x1 ;  /* 0x000000d610547211 */ /* 0x080fe400078008ff */
[C---:B------:R-:W-:Y:S01]  /*5290*/  LEA R86, P6, R7.reuse, R214, 0x1 ;  /* 0x000000d607567211 */ /* 0x040fe200078c08ff */
[----:B------:R-:W-:Y:S01]  /*52a0*/  STL.64 [R1+0x38], R88 ;  /* 0x0000385801007387 */ /* 0x000fe20000100a00 */
[----:B----4-:R-:W-:Y:S01]  /*52b0*/  IMAD R11, R30, 0x20, R7 ;  /* 0x000000201e0b7824 */ /* 0x010fe200078e0207 */
[-C--:B------:R-:W-:Y:S01]  /*52c0*/  LEA.HI.X.SX32 R85, R16, R24.reuse, 0x1, P0 ;  /* 0x0000001810557211 */ /* 0x080fe200000f0eff */
[----:B------:R-:W3:Y:S01]  /*52d0*/  LDC R14, c[0x0][0x3d8] ;  /* 0x0000f600ff0e7b82 */ /* 0x000ee20000000800 */
[----:B------:R-:W-:Y:S01]  /*52e0*/  LEA.HI.X.SX32 R87, R7, R24, 0x1, P6 ;  /* 0x0000001807577211 */ /* 0x000fe200030f0eff */
[----:B------:R-:W-:Y:S01]  /*52f0*/  IMAD R12, R32, 0x10, R11 ;  /* 0x00000010200c7824 */ /* 0x000fe200078e020b */
[----:B------:R-:W-:Y:S02]  /*5300*/  LEA R82, P6, R11, R214, 0x1 ;  /* 0x000000d60b527211 */ /* 0x000fe400078c08ff */
[----:B--2---:R-:W-:Y:S01]  /*5310*/  LOP3.LUT R56, R48, 0xff, RZ, 0xc0, !PT ;  /* 0x000000ff30387812 */ /* 0x004fe200078ec0ff */
[----:B-1----:R-:W-:Y:S01]  /*5320*/  IMAD R7, R21, 0x10, R12 ;  /* 0x0000001015077824 */ /* 0x002fe200078e020c */
[----:B------:R-:W-:Y:S01]  /*5330*/  LEA.HI.X.SX32 R83, R11, R24, 0x1, P6 ;  /* 0x000000180b537211 */ /* 0x000fe200030f0eff */
[----:B------:R-:W-:Y:S01]  /*5340*/  IMAD.SHL.U32 R48, R23, 0x8, RZ ;  /* 0x0000000817307824 */ /* 0x000fe200078e00ff */
[-C--:B------:R-:W-:Y:S01]  /*5350*/  LEA R80, P0, R12, R214.reuse, 0x1 ;  /* 0x000000d60c507211 */ /* 0x080fe200078008ff */
[----:B------:R-:W1:Y:S01]  /*5360*/  LDC R16, c[0x0][0x3d8] ;  /* 0x0000f600ff107b82 */ /* 0x000e620000000800 */
[----:B------:R-:W-:Y:S01]  /*5370*/  LEA R11, R34, R7, 0x5 ;  /* 0x00000007220b7211 */ /* 0x000fe200078e28ff */
[----:B------:R-:W-:Y:S01]  /*5380*/  STL.64 [R1+0x30], R86 ;  /* 0x0000305601007387 */ /* 0x000fe20000100a00 */
[----:B------:R-:W-:-:S02]  /*5390*/  LEA R78, P6, R7, R214, 0x1 ;  /* 0x000000d6074e7211 */ /* 0x000fc400078c08ff */
[----:B------:R-:W-:Y:S01]  /*53a0*/  LEA.HI.X.SX32 R81, R12, R24, 0x1, P0 ;  /* 0x000000180c517211 */ /* 0x000fe200000f0eff */
[----:B------:R-:W-:Y:S01]  /*53b0*/  IMAD R12, R36, 0x10, R11 ;  /* 0x00000010240c7824 */ /* 0x000fe200078e020b */
[----:B------:R-:W-:Y:S01]  /*53c0*/  LEA R76, P0, R17, R214, 0x1 ;  /* 0x000000d6114c7211 */ /* 0x000fe200078008ff */
[----:B------:R-:W2:Y:S01]  /*53d0*/  LDC R15, c[0x0][0x3d8] ;  /* 0x0000f600ff0f7b82 */ /* 0x000ea20000000800 */
[----:B------:R-:W-:Y:S01]  /*53e0*/  LEA.HI.X.SX32 R79, R7, R24, 0x1, P6 ;  /* 0x00000018074f7211 */ /* 0x000fe200030f0eff */
[----:B------:R-:W-:Y:S01]  /*53f0*/  IMAD R7, R25, 0x10, R12 ;  /* 0x0000001019077824 */ /* 0x000fe200078e020c */
[----:B------:R-:W-:Y:S01]  /*5400*/  LEA R74, P6, R11, R214, 0x1 ;  /* 0x000000d60b4a7211 */ /* 0x000fe200078c08ff */
[----:B------:R-:W-:Y:S01]  /*5410*/  STL.64 [R1+0x28], R84 ;  /* 0x0000285401007387 */ /* 0x000fe20000100a00 */
[----:B------:R-:W-:Y:S02]  /*5420*/  LEA.HI.X.SX32 R77, R17, R24, 0x1, P0 ;  /* 0x00000018114d7211 */ /* 0x000fe400000f0eff */
[----:B------:R-:W-:Y:S01]  /*5430*/  SHF.R.U32.HI R13, RZ, 0x5, R56 ;  /* 0x00000005ff0d7819 */ /* 0x000fe20000011638 */
[----:B------:R-:W-:Y:S01]  /*5440*/  STL.64 [R1+0x20], R82 ;  /* 0x0000205201007387 */ /* 0x000fe20000100a00 */
[----:B------:R-:W-:-:S02]  /*5450*/  LEA R250, P0, R12, R214, 0x1 ;  /* 0x000000d60cfa7211 */ /* 0x000fc400078008ff */
[-C--:B------:R-:W-:Y:S01]  /*5460*/  LEA.HI.X.SX32 R75, R11, R24.reuse, 0x1, P6 ;  /* 0x000000180b4b7211 */ /* 0x080fe200030f0eff */
[----:B------:R-:W-:Y:S01]  /*5470*/  IMAD R11, R38, 0x20, R7 ;  /* 0x00000020260b7824 */ /* 0x000fe200078e0207 */
[----:B------:R-:W-:Y:S01]  /*5480*/  LOP3.LUT R54, R48, 0x4, R13, 0xf8, !PT ;  /* 0x0000000430367812 */ /* 0x000fe200078ef80d */
[----:B------:R-:W-:Y:S01]  /*5490*/  STL.64 [R1+0x18], R80 ;  /* 0x0000185001007387 */ /* 0x000fe20000100a00 */
[----:B------:R-:W-:Y:S01]  /*54a0*/  LEA.HI.X.SX32 R251, R12, R24, 0x1, P0 ;  /* 0x000000180cfb7211 */ /* 0x000fe200000f0eff */
[----:B------:R-:W-:Y:S01]  /*54b0*/  IMAD R12, R40, 0x10, R11 ;  /* 0x00000010280c7824 */ /* 0x000fe200078e020b */
[CC--:B------:R-:W-:Y:S01]  /*54c0*/  LEA R248, P0, R7.reuse, R214.reuse, 0x1 ;  /* 0x000000d607f87211 */ /* 0x0c0fe200078008ff */
[----:B------:R-:W-:Y:S01]  /*54d0*/  @!P5 STS [R54+UR4+0x10000], R22 ;  /* 0x010000163600d988 */ /* 0x000fe20008000804 */
[----:B------:R-:W-:Y:S01]  /*54e0*/  LEA R246, P6, R18, R214, 0x1 ;  /* 0x000000d612f67211 */ /* 0x000fe200078c08ff */
[----:B------:R-:W4:Y:S01]  /*54f0*/  LDC R13, c[0x0][0x3d8] ;  /* 0x0000f600ff0d7b82 */ /* 0x000f220000000800 */
[----:B------:R-:W-:-:S07]  /*5500*/  LEA.HI.X.SX32 R249, R7, R24, 0x1, P0 ;  /* 0x0000001807f97211 */ /* 0x000fce00000f0eff */
[----:B------:R-:W-:Y:S01]  /*5510*/  BAR.SYNC.DEFER_BLOCKING 0x0 ;  /* 0x0000000000007b1d */ /* 0x000fe20000010000 */
[----:B------:R-:W-:Y:S01]  /*5520*/  LEA R244, P0, R11, R214, 0x1 ;  /* 0x000000d60bf47211 */ /* 0x000fe200078008ff */
[----:B------:R-:W-:Y:S01]  /*5530*/  IMAD R7, R27, 0x10, R12 ;  /* 0x000000101b077824 */ /* 0x000fe200078e020c */
[-C--:B------:R-:W-:Y:S02]  /*5540*/  LEA.HI.X.SX32 R247, R18, R24.reuse, 0x1, P6 ;  /* 0x0000001812f77211 */ /* 0x080fe400030f0eff */
[----:B------:R-:W-:Y:S01]  /*5550*/  LEA.HI.X.SX32 R245, R11, R24, 0x1, P0 ;  /* 0x000000180bf57211 */ /* 0x000fe200000f0eff */
[----:B------:R-:W-:Y:S01]  /*5560*/  IMAD R11, R42, 0x20, R7 ;  /* 0x000000202a0b7824 */ /* 0x000fe200078e0207 */
[CC--:B------:R-:W-:Y:S01]  /*5570*/  LEA R242, P6, R12.reuse, R214.reuse, 0x1 ;  /* 0x000000d60cf27211 */ /* 0x0c0fe200078c08ff */
[----:B------:R-:W5:Y:S01]  /*5580*/  LDC R18, c[0x0][0x3d8] ;  /* 0x0000f600ff127b82 */ /* 0x000f620000000800 */
[----:B------:R-:W-:Y:S01]  /*5590*/  LEA R240, P0, R7, R214, 0x1 ;  /* 0x000000d607f07211 */ /* 0x000fe200078008ff */
[----:B------:R-:W-:Y:S01]  /*55a0*/  STL.64 [R1+0x10], R78 ;  /* 0x0000104e01007387 */ /* 0x000fe20000100a00 */
[----:B------:R-:W-:-:S02]  /*55b0*/  LEA.HI.X.SX32 R243, R12, R24, 0x1, P6 ;  /* 0x000000180cf37211 */ /* 0x000fc400030f0eff */
[----:B------:R-:W-:Y:S01]  /*55c0*/  LEA.HI.X.SX32 R241, R7, R24, 0x1, P0 ;  /* 0x0000001807f17211 */ /* 0x000fe200000f0eff */
[----:B------:R-:W-:Y:S01]  /*55d0*/  IMAD R7, R44, 0x10, R11 ;  /* 0x000000102c077824 */ /* 0x000fe200078e020b */
[C---:B------:R-:W-:Y:S01]  /*55e0*/  ISETP.GE.U32.AND P6, PT, R56.reuse, 0x80, PT ;  /* 0x000000803800780c */ /* 0x040fe20003fc6070 */
[----:B------:R-:W1:Y:S01]  /*55f0*/  LDC R12, c[0x0][0x3d8] ;  /* 0x0000f600ff0c7b82 */ /* 0x000e620000000800 */
[C---:B------:R-:W-:Y:S01]  /*5600*/  LEA R238, P0, R19.reuse, R214, 0x1 ;  /* 0x000000d613ee7211 */ /* 0x040fe200078008ff */
[----:B------:R-:W-:Y:S01]  /*5610*/  STL.64 [R1+0x8], R76 ;  /* 0x0000084c01007387 */ /* 0x000fe20000100a00 */
[----:B------:R-:W-:Y:S02]  /*5620*/  LEA R52, R56, UR4, 0x2 ;  /* 0x0000000438347c11 */ /* 0x000fe4000f8e10ff */
[----:B------:R-:W-:Y:S01]  /*5630*/  LEA.HI.X.SX32 R239, R19, R24, 0x1, P0 ;  /* 0x0000001813ef7211 */ /* 0x000fe200000f0eff */
[----:B------:R-:W-:Y:S01]  /*5640*/  STL.64 [R1], R74 ;  /* 0x0000004a01007387 */ /* 0x000fe20000100a00 */
[----:B------:R-:W-:-:S02]  /*5650*/  LEA R236, P0, R11, R214, 0x1 ;  /* 0x000000d60bec7211 */ /* 0x000fc400078008ff */
[----:B------:R-:W-:Y:S01]  /*5660*/  PRMT R17, RZ, 0x7610, R17 ;  /* 0x00007610ff117816 */ /* 0x000fe20000000011 */
[----:B------:R-:W-:Y:S01]  /*5670*/  STL [R1+0x98], R52 ;  /* 0x0000983401007387 */ /* 0x000fe20000100800 */
[----:B------:R-:W-:Y:S01]  /*5680*/  LEA.HI.X.SX32 R237, R11, R24, 0x1, P0 ;  /* 0x000000180bed7211 */ /* 0x000fe200000f0eff */
[----:B------:R-:W-:Y:S01]  /*5690*/  IMAD R11, R46, 0x10, R7 ;  /* 0x000000102e0b7824 */ /* 0x000fe200078e0207 */
[C---:B------:R-:W-:Y:S01]  /*56a0*/  LEA R234, P0, R7.reuse, R214, 0x1 ;  /* 0x000000d607ea7211 */ /* 0x040fe200078008ff */
[----:B------:R-:W2:Y:S01]  /*56b0*/  @!P6 LDS R9, [R52+0x10000] ;  /* 0x010000003409e984 */ /* 0x000ea20000000800 */
[----:B------:R-:W-:Y:S02]  /*56c0*/  PRMT R19, RZ, 0x7610, R19 ;  /* 0x00007610ff137816 */ /* 0x000fe40000000013 */
[----:B------:R-:W-:Y:S02]  /*56d0*/  LEA.HI.X.SX32 R235, R7, R24, 0x1, P0 ;  /* 0x0000001807eb7211 */ /* 0x000fe400000f0eff */
[----:B------:R-:W-:-:S02]  /*56e0*/  LEA R232, P0, R11, R214, 0x1 ;  /* 0x000000d60be87211 */ /* 0x000fc400078008ff */
[----:B------:R-:W-:Y:S02]  /*56f0*/  LEA.HI R7, R50, 0x1b0, RZ, 0x1c ;  /* 0x000001b032077811 */ /* 0x000fe400078fe0ff */
[----:B------:R-:W-:Y:S01]  /*5700*/  LEA.HI.X.SX32 R233, R11, R24, 0x1, P0 ;  /* 0x000000180be97211 */ /* 0x000fe200000f0eff */
[----:B0-----:R-:W-:Y:S01]  /*5710*/  IMAD R11, R26, 0x20, R11 ;  /* 0x000000201a0b7824 */ /* 0x001fe200078e020b */
[C---:B------:R-:W-:Y:S01]  /*5720*/  LEA R230, P0, R20.reuse, R214, 0x1 ;  /* 0x000000d614e67211 */ /* 0x040fe200078008ff */
[----:B---3--:R-:W-:Y:S01]  /*5730*/  IMAD R7, R7, R14, RZ ;  /* 0x0000000e07077224 */ /* 0x008fe200078e02ff */
[----:B------:R-:W-:Y:S02]  /*5740*/  PRMT R21, RZ, 0x7610, R21 ;  /* 0x00007610ff157816 */ /* 0x000fe40000000015 */
[----:B------:R-:W-:Y:S02]  /*5750*/  LEA.HI.X.SX32 R231, R20, R24, 0x1, P0 ;  /* 0x0000001814e77211 */ /* 0x000fe400000f0eff */
[----:B------:R-:W-:Y:S01]  /*5760*/  LEA R228, P0, R11, R214, 0x1 ;  /* 0x000000d60be47211 */ /* 0x000fe200078008ff */
[----:B------:R-:W0:Y:S01]  /*5770*/  LDC R20, c[0x0][0x3d8] ;  /* 0x0000f600ff147b82 */ /* 0x000e220000000800 */
[----:B-1----:R-:W-:-:S02]  /*5780*/  LEA R12, R12, R11, 0x4 ;  /* 0x0000000b0c0c7211 */ /* 0x002fc400078e20ff */
[----:B------:R-:W-:Y:S02]  /*5790*/  LEA.HI.X.SX32 R229, R11, R24, 0x1, P0 ;  /* 0x000000180be57211 */ /* 0x000fe400000f0eff */
[C---:B------:R-:W-:Y:S01]  /*57a0*/  LEA R226, P0, R12.reuse, R214, 0x1 ;  /* 0x000000d60ce27211 */ /* 0x040fe200078008ff */
[----:B----4-:R-:W-:Y:S01]  /*57b0*/  IMAD R11, R13, 0x10, R12 ;  /* 0x000000100d0b7824 */ /* 0x010fe200078e020c */
[----:B------:R-:W-:Y:S02]  /*57c0*/  PRMT R13, RZ, 0x7610, R13 ;  /* 0x00007610ff0d7816 */ /* 0x000fe4000000000d */
[----:B------:R-:W-:Y:S02]  /*57d0*/  LEA.HI.X.SX32 R227, R12, R24, 0x1, P0 ;  /* 0x000000180ce37211 */ /* 0x000fe400000f0eff */
[----:B------:R-:W-:Y:S02]  /*57e0*/  LEA R224, P0, R11, R214, 0x1 ;  /* 0x000000d60be07211 */ /* 0x000fe400078008ff */
[----:B------:R-:W-:-:S02]  /*57f0*/  PRMT R23, RZ, 0x7610, R23 ;  /* 0x00007610ff177816 */ /* 0x000fc40000000017 */
[----:B------:R-:W-:Y:S01]  /*5800*/  LEA.HI.X.SX32 R225, R11, R24, 0x1, P0 ;  /* 0x000000180be17211 */ /* 0x000fe200000f0eff */
[----:B------:R-:W-:Y:S01]  /*5810*/  IMAD R11, R16, 0x20, R11 ;  /* 0x00000020100b7824 */ /* 0x000fe200078e020b */
[C---:B------:R-:W-:Y:S02]  /*5820*/  LEA R222, P0, R7.reuse, R214, 0x1 ;  /* 0x000000d607de7211 */ /* 0x040fe400078008ff */
[----:B------:R-:W-:Y:S01]  /*5830*/  PRMT R25, RZ, 0x7610, R25 ;  /* 0x00007610ff197816 */ /* 0x000fe20000000019 */
[----:B-----5:R-:W-:Y:S01]  /*5840*/  IMAD R12, R18, 0x10, R11 ;  /* 0x00000010120c7824 */ /* 0x020fe200078e020b */
[----:B------:R-:W-:Y:S01]  /*5850*/  LEA.HI.X.SX32 R223, R7, R24, 0x1, P0 ;  /* 0x0000001807df7211 */ /* 0x000fe200000f0eff */
[----:B--2---:R-:W1:Y:S01]  /*5860*/  SHFL.BFLY PT, R14, R9, 0x1, 0x1f ;  /* 0x0c201f00090e7f89 */ /* 0x004e6200000e0000 */
[----:B------:R-:W-:Y:S02]  /*5870*/  LEA R220, P0, R11, R214, 0x1 ;  /* 0x000000d60bdc7211 */ /* 0x000fe400078008ff */
[----:B------:R-:W-:-:S02]  /*5880*/  LEA.HI R7, R50, 0x1f0, RZ, 0x1c ;  /* 0x000001f032077811 */ /* 0x000fc400078fe0ff */
[----:B------:R-:W-:Y:S01]  /*5890*/  LEA.HI.X.SX32 R221, R11, R24, 0x1, P0 ;  /* 0x000000180bdd7211 */ /* 0x000fe200000f0eff */
[----:B------:R-:W-:Y:S01]  /*58a0*/  IMAD R11, R15, 0x10, R12 ;  /* 0x000000100f0b7824 */ /* 0x000fe200078e020c */
[C---:B------:R-:W-:Y:S01]  /*58b0*/  LEA R218, P0, R12.reuse, R214, 0x1 ;  /* 0x000000d60cda7211 */ /* 0x040fe200078008ff */
[----:B0-----:R-:W-:Y:S01]  /*58c0*/  IMAD R7, R7, R20, RZ ;  /* 0x0000001407077224 */ /* 0x001fe200078e02ff */
[----:B------:R-:W-:Y:S02]  /*58d0*/  PRMT R15, RZ, 0x7610, R15 ;  /* 0x00007610ff0f7816 */ /* 0x000fe4000000000f */
[----:B------:R-:W-:Y:S02]  /*58e0*/  LEA.HI.X.SX32 R219, R12, R24, 0x1, P0 ;  /* 0x000000180cdb7211 */ /* 0x000fe400000f0eff */
[----:B------:R-:W-:Y:S02]  /*58f0*/  LEA R216, P0, R11, R214, 0x1 ;  /* 0x000000d60bd87211 */ /* 0x000fe400078008ff */
[----:B------:R-:W-:-:S02]  /*5900*/  PRMT R27, RZ, 0x7610, R27 ;  /* 0x00007610ff1b7816 */ /* 0x000fc4000000001b */
[----:B------:R-:W-:Y:S02]  /*5910*/  LEA.HI.X.SX32 R217, R11, R24, 0x1, P0 ;  /* 0x000000180bd97211 */ /* 0x000fe400000f0eff */
[----:B------:R-:W-:-:S04]  /*5920*/  LEA R214, P0, R7, R214, 0x1 ;  /* 0x000000d607d67211 */ /* 0x000fc800078008ff */
[----:B------:R-:W-:Y:S02]  /*5930*/  LEA.HI.X.SX32 R215, R7, R24, 0x1, P0 ;  /* 0x0000001807d77211 */ /* 0x000fe400000f0eff */
[----:B------:R-:W-:Y:S02]  /*5940*/  LOP3.LUT P0, RZ, R50, 0x1, RZ, 0xc0, !PT ;  /* 0x0000000132ff7812 */ /* 0x000fe4000780c0ff */
[----:B-1----:R-:W-:Y:S02]  /*5950*/  FMNMX R14, R9, R14, !PT ;  /* 0x0000000e090e7209 */ /* 0x002fe40007800000 */
[----:B------:R-:W-:-:S13]  /*5960*/  ISETP.LT.U32.AND P0, PT, R56, 0x80, !P0 ;  /* 0x000000803800780c */ /* 0x000fda0004701070 */
[----:B------:R-:W-:Y:S01]  /*5970*/  @P0 STS [R52+0x10000], R14 ;  /* 0x0100000e34000388 */ /* 0x000fe20000000800 */
[----:B------:R-:W-:Y:S06]  /*5980*/  BAR.SYNC.DEFER_BLOCKING 0x0 ;  /* 0x0000000000007b1d */ /* 0x000fec0000010000 */
[----:B------:R-:W0:Y:S02]  /*5990*/  LDS R133, [R48+UR4+0x10000] ;  /* 0x0100000430857984 */ /* 0x000e240008000800 */
[----:B0-----:R-:W-:-:S05]  /*59a0*/  FMNMX R133, R133, -INF , !PT ;  /* 0xff80000085857809 */ /* 0x001fca0007800000 */
[--C-:B------:R-:W-:Y:S01]  /*59b0*/  FADD R10, R10, -R133.reuse ;  /* 0x800000850a0a7221 */ /* 0x100fe20000000000 */
[--C-:B------:R-:W-:Y:S01]  /*59c0*/  FADD R5, R5, -R133.reuse ;  /* 0x8000008505057221 */ /* 0x100fe20000000000 */
[--C-:B------:R-:W-:Y:S01]  /*59d0*/  FADD R6, R6, -R133.reuse ;  /* 0x8000008506067221 */ /* 0x100fe20000000000 */
[----:B------:R-:W-:Y:S01]  /*59e0*/  FADD R4, R4, -R133 ;  /* 0x8000008504047221 */ /* 0x000fe20000000000 */
[----:B------:R-:W-:Y:S01]  /*59f0*/  FMUL R10, R10, 1.4426950216293334961 ;  /* 0x3fb8aa3b0a0a7820 */ /* 0x000fe20000400000 */
[----:B------:R-:W-:Y:S01]  /*5a00*/  FMUL R5, R5, 1.4426950216293334961 ;  /* 0x3fb8aa3b05057820 */ /* 0x000fe20000400000 */
[----:B------:R-:W-:Y:S01]  /*5a10*/  FMUL R6, R6, 1.4426950216293334961 ;  /* 0x3fb8aa3b06067820 */ /* 0x000fe20000400000 */
[----:B------:R-:W-:-:S03]  /*5a20*/  FMUL R4, R4, 1.4426950216293334961 ;  /* 0x3fb8aa3b04047820 */ /* 0x000fc60000400000 */
[----:B------:R-:W-:Y:S08]  /*5a30*/  MUFU.EX2 R10, R10 ;  /* 0x0000000a000a7308 */ /* 0x000ff00000000800 */
[----:B------:R-:W0:Y:S08]  /*5a40*/  MUFU.EX2 R5, R5 ;  /* 0x0000000500057308 */ /* 0x000e300000000800 */
[----:B------:R-:W1:Y:S08]  /*5a50*/  MUFU.EX2 R6, R6 ;  /* 0x0000000600067308 */ /* 0x000e700000000800 */
[----:B------:R-:W2:Y:S01]  /*5a60*/  MUFU.EX2 R7, R4 ;  /* 0x0000000400077308 */ /* 0x000ea20000000800 */
[----:B0-----:R-:W-:-:S04]  /*5a70*/  FADD R9, R10, R5 ;  /* 0x000000050a097221 */ /* 0x001fc80000000000 */
[----:B-1----:R-:W-:-:S04]  /*5a80*/  FADD R12, R6, R9 ;  /* 0x00000009060c7221 */ /* 0x002fc80000000000 */
[----:B--2---:R-:W-:-:S05]  /*5a90*/  FADD R12, R7, R12 ;  /* 0x0000000c070c7221 */ /* 0x004fca0000000000 */
[----:B------:R-:W0:Y:S02]  /*5aa0*/  SHFL.BFLY PT, R9, R12, 0x10, 0x1f ;  /* 0x0e001f000c097f89 */ /* 0x000e2400000e0000 */
[----:B0-----:R-:W-:Y:S01]  /*5ab0*/  FADD R9, R12, R9 ;  /* 0x000000090c097221 */ /* 0x001fe20000000000 */
[----:B------:R-:W-:Y:S06]  /*5ac0*/  BAR.SYNC.DEFER_BLOCKING 0x0 ;  /* 0x0000000000007b1d */ /* 0x000fec0000010000 */
[----:B------:R-:W-:Y:S02]  /*5ad0*/  @!P5 STS [R54+UR4+0x10000], R9 ;  /* 0x010000093600d988 */ /* 0x000fe40008000804 */
[----:B------:R-:W-:Y:S06]  /*5ae0*/  BAR.SYNC.DEFER_BLOCKING 0x0 ;  /* 0x0000000000007b1d */ /* 0x000fec0000010000 */
[----:B------:R-:W0:Y:S04]  /*5af0*/  @!P6 LDS R8, [R52+0x10000] ;  /* 0x010000003408e984 */ /* 0x000e280000000800 */
[----:B0-----:R-:W0:Y:S02]  /*5b00*/  SHFL.BFLY PT, R11, R8, 0x1, 0x1f ;  /* 0x0c201f00080b7f89 */ /* 0x001e2400000e0000 */
[----:B0-----:R-:W-:-:S05]  /*5b10*/  FADD R11, R8, R11 ;  /* 0x0000000b080b7221 */ /* 0x001fca0000000000 */
[----:B------:R0:W-:Y:S01]  /*5b20*/  @P0 STS [R52+0x10000], R11 ;  /* 0x0100000b34000388 */ /* 0x0001e20000000800 */
[----:B------:R-:W-:Y:S01]  /*5b30*/  BAR.SYNC.DEFER_BLOCKING 0x0 ;  /* 0x0000000000007b1d */ /* 0x000fe20000010000 */
[----:B0-----:R-:W-:-:S05]  /*5b40*/  PRMT R11, RZ, 0x7610, R11 ;  /* 0x00007610ff0b7816 */ /* 0x001fca000000000b */
[----:B------:R-:W2:Y:S04]  /*5b50*/  @P3 LDG.E.U16 R13, desc[UR8][R98.64] ;  /* 0x00000008620d3981 */ /* 0x000ea8000c1e1500 */
[----:B------:R-:W3:Y:S04]  /*5b60*/  @P3 LDG.E.U16 R15, desc[UR8][R96.64] ;  /* 0x00000008600f3981 */ /* 0x000ee8000c1e1500 */
[----:B------:R-:W4:Y:S04]  /*5b70*/  @P3 LDG.E.U16 R17, desc[UR8][R94.64] ;  /* 0x000000085e113981 */ /* 0x000f28000c1e1500 */
[----:B------:R-:W5:Y:S04]  /*5b80*/  @P3 LDG.E.U16 R19, desc[UR8][R92.64] ;  /* 0x000000085c133981 */ /* 0x000f68000c1e1500 */
        /* <DEDUP_REMOVED lines=27> */
[----:B------:R-:W5:Y:S01]  /*5d40*/  @P3 LDG.E.U16 R11, desc[UR8][R78.64] ;  /* 0x000000084e0b3981 */ /* 0x000f62000c1e1500 */
[----:B------:R-:W-:-:S04]  /*5d50*/  SHF.R.S32.HI R4, RZ, 0x6, R50 ;  /* 0x00000006ff047819 */ /* 0x000fc80000011432 */
[----:B------:R-:W-:-:S04]  /*5d60*/  SGXT R4, R4, 0x1 ;  /* 0x000000010404781a */ /* 0x000fc80000000200 */
[----:B------:R-:W-:-:S04]  /*5d70*/  LOP3.LUT R9, R4, 0x90, RZ, 0xc0, !PT ;  /* 0x0000009004097812 */ /* 0x000fc800078ec0ff */
[----:B------:R-:W-:Y:S02]  /*5d80*/  LOP3.LUT R132, R9, 0x17e, R132, 0x78, !PT ;  /* 0x0000017e09847812 */ /* 0x000fe400078e7884 */
[----:B------:R-:W0:Y:S01]  /*5d90*/  LDS R9, [R48+UR4+0x10000] ;  /* 0x0100000430097984 */ /* 0x000e220008000800 */
[----:B------:R-:W-:Y:S01]  /*5da0*/  BAR.SYNC.DEFER_BLOCKING 0x0 ;  /* 0x0000000000007b1d */ /* 0x000fe20000010000 */
[----:B------:R-:W-:Y:S01]  /*5db0*/  FADD R4, -R133, -INF ;  /* 0xff80000085047421 */ /* 0x000fe20000000100 */
[----:B------:R-:W-:-:S03]  /*5dc0*/  R2UR UR10, R0 ;  /* 0x00000000000a72ca */ /* 0x000fc600000e0000 */
[----:B------:R-:W-:-:S04]  /*5dd0*/  FMUL R4, R4, 1.4426950216293334961 ;  /* 0x3fb8aa3b04047820 */ /* 0x000fc80000400000 */
[----:B------:R1:W0:Y:S01]  /*5de0*/  MUFU.EX2 R0, R4 ;  /* 0x0000000400007308 */ /* 0x0002220000000800 */
[----:B------:R-:W-:Y:S01]  /*5df0*/  UIADD3 UR74, UPT, UPT, UR5, 0x110, URZ ;  /* 0x00000110054a7890 */ /* 0x000fe2000fffe0ff */
[----:B------:R-:W-:-:S04]  /*5e00*/  F2FP.F16.F32.PACK_AB R10, R5, R10 ;  /* 0x0000000a050a723e */ /* 0x000fc800000000ff */
[----:B------:R-:W-:Y:S01]  /*5e10*/  UIADD3 UR75, UPT, UPT, UR10, UR75, UR74 ;  /* 0x0000004b0a4b7290 */ /* 0x000fe2000fffe04a */
[----:B--2---:R-:W-:Y:S04]  /*5e20*/  STS.U16 [R132+UR4+0x10000], R13 ;  /* 0x0100000d84007988 */ /* 0x004fe80008000404 */
[----:B---3--:R-:W-:Y:S04]  /*5e30*/  STS.U16 [R132+UR4+0x10200], R15 ;  /* 0x0102000f84007988 */ /* 0x008fe80008000404 */
[----:B----4-:R-:W-:Y:S04]  /*5e40*/  STS.U16 [R132+UR4+0x10400], R17 ;  /* 0x0104001184007988 */ /* 0x010fe80008000404 */
[----:B-----5:R-:W-:Y:S04]  /*5e50*/  STS.U16 [R132+UR4+0x10600], R19 ;  /* 0x0106001384007988 */ /* 0x020fe80008000404 */
        /* <DEDUP_REMOVED lines=28> */
[----:B--2---:R-:W-:Y:S01]  /*6020*/  F2FP.F16.F32.PACK_AB R11, R7, R6 ;  /* 0x00000006070b723e */ /* 0x004fe200000000ff */
[----:B01----:R-:W-:Y:S06]  /*6030*/  @!P3 BRA `(.L_x_9) ;  /* 0x000000000008b947 */ /* 0x003fec0003800000 */
[----:B------:R0:W-:Y:S01]  /*6040*/  STTM.16dp32bit_t0_t15.x2 tmem[UR75], R10 ;  /* 0x0000000a000079ed */ /* 0x0001e2000888004b */
[----:B------:R0:W-:Y:S02]  /*6050*/  STTM.16dp32bit_t16_t31.x2 tmem[UR75+0x2], R10 ;  /* 0x0000020a000079ed */ /* 0x0001e400088a004b */
.L_x_9:
[----:B------:R-:W1:Y:S01]  /*6060*/  FENCE.VIEW.ASYNC.T ;  /* 0x00000000000073c6 */ /* 0x000e620000000200 */
[----:B------:R-:W-:Y:S01]  /*6070*/  FADD R150, R0, R9 ;  /* 0x0000000900967221 */ /* 0x000fe20000000000 */
[----:B-1----:R-:W-:Y:S06]  /*6080*/  BAR.SYNC.DEFER_BLOCKING 0x0 ;  /* 0x0000000000007b1d */ /* 0x002fec0000010000 */
[----:B0-----:R-:W0:Y:S01]  /*6090*/  LDTM.x128 R4, tmem[UR6] ;  /* 0x00000006000479ee */ /* 0x001e2200083c0000 */
[----:B------:R-:W-:Y:S01]  /*60a0*/  NOP ;  /* 0x0000000000007918 */ /* 0x000fe20000000000 */
[----:B------:R-:W-:Y:S05]  /*60b0*/  @!P3 BRA `(.L_x_10) ;  /* 0x000000080004b947 */ /* 0x000fea0003800000 */
[C---:B0-----:R-:W-:Y:S01]  /*60c0*/  FMUL R4, R0.reuse, R4 ;  /* 0x0000000400047220 */ /* 0x041fe20000400000 */
[C---:B------:R-:W-:Y:S01]  /*60d0*/  FMUL R5, R0.reuse, R5 ;  /* 0x0000000500057220 */ /* 0x040fe20000400000 */
        /* <DEDUP_REMOVED lines=125> */
[----:B------:R-:W-:-:S04]  /*68b0*/  FMUL R131, R0, R131 ;  /* 0x0000008300837220 */ /* 0x000fc80000400000 */
[----:B------:R1:W-:Y:S03]  /*68c0*/  STTM.x128 tmem[UR6], R4 ;  /* 0x00000004000079ed */ /* 0x0003e600083c0006 */
.L_x_10:
[----:B01----:R-:W2:Y:S01]  /*68d0*/  LDL R33, [R1+0x168] ;  /* 0x0001680001217983 */ /* 0x003ea20000100800 */
[----:B------:R-:W-:Y:S02]  /*68e0*/  FSEL R0, R133, -INF , P3 ;  /* 0xff80000085007808 */ /* 0x000fe40001800000 */
[----:B------:R-:W-:Y:S01]  /*68f0*/  FSEL R150, R150, 1, P3 ;  /* 0x3f80000096967808 */ /* 0x000fe20001800000 */
[----:B------:R-:W0:Y:S02]  /*6900*/  FENCE.VIEW.ASYNC.T ;  /* 0x00000000000073c6 */ /* 0x000e240000000200 */
[----:B0-----:R-:W-:Y:S06]  /*6910*/  BAR.SYNC.DEFER_BLOCKING 0x0 ;  /* 0x0000000000007b1d */ /* 0x001fec0000010000 */
[----:B------:R0:W-:Y:S06]  /*6920*/  MEMBAR.ALL.CTA ;  /* 0x0000000000007992 */ /* 0x0001ec0000008000 */
[----:B0-----:R-:W0:Y:S02]  /*6930*/  FENCE.VIEW.ASYNC.S ;  /* 0x00000000000073c6 */ /* 0x001e240000000000 */
[----:B0-----:R-:W-:Y:S01]  /*6940*/  BAR.SYNC.DEFER_BLOCKING 0x0 ;  /* 0x0000000000007b1d */ /* 0x001fe20000010000 */
[----:B--2---:R-:W-:-:S05]  /*6950*/  VIADD R10, R33, 0x1c000 ;  /* 0x0001c000210a7836 */ /* 0x004fca0000000000 */
[----:B------:R-:W-:Y:S05]  /*6960*/  @!P4 BRA `(.L_x_11) ;  /* 0x000000000080c947 */ /* 0x000fea0003800000 */
[----:B------:R-:W-:Y:S01]  /*6970*/  VIADD R4, R33, 0x10000 ;  /* 0x0001000021047836 */ /* 0x000fe20000000000 */
[----:B------:R-:W-:Y:S01]  /*6980*/  ELECT P3, URZ, PT ;  /* 0x0000000000ff782f */ /* 0x000fe20003860000 */
[----:B------:R-:W-:Y:S01]  /*6990*/  IMAD.MOV.U32 R5, RZ, RZ, RZ ;  /* 0x000000ffff057224 */ /* 0x000fe200078e00ff */
[----:B------:R-:W-:Y:S01]  /*69a0*/  UMOV UR13, 0x3fffbfef ;  /* 0x3fffbfef000d7882 */ /* 0x000fe20000000000 */
[----:B------:R-:W-:Y:S01]  /*69b0*/  UIADD3 UR14, UPT, UPT, UR5, 0x100000, URZ ;  /* 0x00100000050e7890 */ /* 0x000fe2000fffe0ff */
[----:B------:R-:W-:Y:S01]  /*69c0*/  SHF.R.U32.HI R4, RZ, 0x4, R4 ;  /* 0x00000004ff047819 */ /* 0x000fe20000011604 */
[----:B------:R-:W-:Y:S01]  /*69d0*/  UMOV UR18, 0x0 ;  /* 0x0000000000127882 */ /* 0x000fe20000000000 */
[----:B------:R-:W-:Y:S01]  /*69e0*/  R2UR UR11, R5 ;  /* 0x00000000050b72ca */ /* 0x000fe200000e0000 */
[----:B------:R-:W-:Y:S01]  /*69f0*/  UMOV UR19, 0x4400010 ;  /* 0x0440001000137882 */ /* 0x000fe20000000000 */
[----:B------:R-:W-:Y:S01]  /*6a00*/  SGXT.U32 R4, R4, 0xe ;  /* 0x0000000e0404781a */ /* 0x000fe20000000000 */
[----:B------:R-:W-:Y:S03]  /*6a10*/  BSSY.RECONVERGENT B0, `(.L_x_12) ;  /* 0x0000014000007945 */ /* 0x000fe60003800200 */
[C---:B------:R-:W-:Y:S01]  /*6a20*/  R2UR UR12, R4.reuse ;  /* 0x00000000040c72ca */ /* 0x040fe200000e0000 */
[----:B------:R-:W-:Y:S01]  /*6a30*/  @P3 IMAD.MOV.U32 R5, RZ, RZ, -0x3fffbff0 ;  /* 0xc0004010ff053424 */ /* 0x000fe200078e00ff */
[----:B------:R-:W-:-:S04]  /*6a40*/  R2UR UR10, R4 ;  /* 0x00000000040a72ca */ /* 0x000fc800000e0000 */
[----:B------:R-:W-:-:S07]  /*6a50*/  @P3 R2UR UR17, R5 ;  /* 0x00000000051132ca */ /* 0x000fce00000e0000 */
[----:B------:R-:W-:Y:S01]  /*6a60*/  IMAD.U32 R4, RZ, RZ, UR12 ;  /* 0x0000000cff047e24 */ /* 0x000fe2000f8e00ff */
[----:B------:R-:W-:Y:S02]  /*6a70*/  UMOV UR12, 0xfffffe00 ;  /* 0xfffffe00000c7882 */ /* 0x000fe40000000000 */
[----:B------:R-:W-:Y:S02]  /*6a80*/  UIADD3.64 UR10, UPT, UPT, UR10, -UR12, URZ ;  /* 0x8000000c0a0a7297 */ /* 0x000fe4000fffe0ff */
[----:B------:R-:W-:Y:S01]  /*6a90*/  @P3 R2UR UR16, R4 ;  /* 0x00000000041032ca */ /* 0x000fe200000e0000 */
[----:B------:R-:W-:Y:S01]  /*6aa0*/  UMOV UR12, 0x0 ;  /* 0x00000000000c7882 */ /* 0x000fe20000000000 */
[----:B------:R-:W-:-:S11]  /*6ab0*/  UMOV UR13, 0x4400010 ;  /* 0x04400010000d7882 */ /* 0x000fd60000000000 */
[----:B------:R0:W-:Y:S01]  /*6ac0*/  UTCHMMA tmem[UR74], gdesc[UR16], tmem[UR5], tmem[UR12], idesc[UR13], UPT ;  /* 0x00ff0c104a0079ea */ /* 0x0001e2000b800005 */
[----:B------:R0:W-:Y:S01]  /*6ad0*/  UTCHMMA tmem[UR74], gdesc[UR10], tmem[UR14], tmem[UR18], idesc[UR19], UPT ;  /* 0x00ff120a4a0079ea */ /* 0x0001e2000b80000e */
[----:B------:R-:W-:Y:S05]  /*6ae0*/  @!P3 BRA `(.L_x_13) ;  /* 0x000000000018b947 */ /* 0x000fea0003800000 */
[----:B------:R-:W-:Y:S01]  /*6af0*/  HFMA2 R11, -RZ, RZ, 0, 0 ;  /* 0x00000000ff0b7431 */ /* 0x000fe200000001ff */
[----:B0-----:R-:W-:-:S04]  /*6b00*/  R2UR UR10, R10 ;  /* 0x000000000a0a72ca */ /* 0x001fc800000e0000 */
[----:B------:R-:W-:-:S13]  /*6b10*/  R2UR UR11, R11 ;  /* 0x000000000b0b72ca */ /* 0x000fda00000e0000 */
[----:B------:R-:W-:Y:S02]  /*6b20*/  UMOV UR10, UR10 ;  /* 0x0000000a000a7c82 */ /* 0x000fe40008000000 */
[----:B------:R1:W-:Y:S01]  /*6b30*/  UTCBAR [UR10], URZ ;  /* 0x000000ff0a0073e9 */ /* 0x0003e200080000ff */
[----:B------:R-:W-:Y:S02]  /*6b40*/  NOP ;  /* 0x0000000000007918 */ /* 0x000fe40000000000 */
.L_x_13:
[----:B01----:R-:W-:Y:S05]  /*6b50*/  BSYNC.RECONVERGENT B0 ;  /* 0x0000000000007941 */ /* 0x003fea0003800200 */
.L_x_12:
[----:B------:R-:W-:Y:S05]  /*6b60*/  BRA `(.L_x_14) ;  /* 0x0000000000087947 */ /* 0x000fea0003800000 */
.L_x_11:
[----:B------:R-:W-:-:S13]  /*6b70*/  ISETP.GE.AND P3, PT, R140, RZ, PT ;  /* 0x000000ff8c00720c */ /* 0x000fda0003f66270 */
[----:B------:R-:W-:Y:S05]  /*6b80*/  @!P3 BRA `(.L_x_15) ;  /* 0x0000003c001cb947 */ /* 0x000fea0003800000 */
.L_x_14:
[----:B------:R-:W-:Y:S01]  /*6b90*/  IMAD.U32 R3, RZ, RZ, UR4 ;  /* 0x00000004ff037e24 */ /* 0x000fe2000f8e00ff */
[----:B------:R-:W-:Y:S01]  /*6ba0*/  SHF.R.U32.HI R2, RZ, 0x4, R2 ;  /* 0x00000004ff027819 */ /* 0x000fe20000011602 */
[----:B------:R-:W-:Y:S01]  /*6bb0*/  UMOV UR72, 0xfffffe00 ;  /* 0xfffffe0000487882 */ /* 0x000fe20000000000 */
[----:B------:R-:W-:Y:S01]  /*6bc0*/  MOV R147, RZ ;  /* 0x000000ff00937202 */ /* 0x000fe20000000f00 */
[----:B------:R-:W-:Y:S01]  /*6bd0*/  UMOV UR73, 0x3fffbfef ;  /* 0x3fffbfef00497882 */ /* 0x000fe20000000000 */
[----:B------:R-:W-:Y:S01]  /*6be0*/  SHF.R.U32.HI R3, RZ, 0x4, R3 ;  /* 0x00000004ff037819 */ /* 0x000fe20000011603 */
[----:B------:R-:W-:Y:S01]  /*6bf0*/  IMAD.SHL.U32 R47, R142, 0x10, RZ ;  /* 0x000000108e2f7824 */ /* 0x000fe200078e00ff */
[----:B------:R-:W-:Y:S01]  /*6c00*/  SGXT.U32 R5, R2, 0xe ;  /* 0x0000000e0205781a */ /* 0x000fe20000000000 */
[----:B------:R-:W-:Y:S01]  /*6c10*/  IMAD.SHL.U32 R46, R141, 0x10, RZ ;  /* 0x000000108d2e7824 */ /* 0x000fe200078e00ff */
[----:B------:R-:W-:Y:S02]  /*6c20*/  SGXT.U32 R252, R3, 0xe ;  /* 0x0000000e03fc781a */ /* 0x000fe40000000000 */
[----:B------:R-:W-:-:S02]  /*6c30*/  CS2R R2, SRZ ;  /* 0x0000000000027805 */ /* 0x000fc4000001ff00 */
[----:B------:R-:W-:Y:S01]  /*6c40*/  IADD3 R6, P4, PT, R5, 0x2, RZ ;  /* 0x0000000205067810 */ /* 0x000fe20007f9e0ff */
[----:B------:R0:W-:Y:S01]  /*6c50*/  STL [R1+0x78], R5 ;  /* 0x0000780501007387 */ /* 0x0001e20000100800 */
[----:B------:R-:W-:Y:S01]  /*6c60*/  IADD3 R4, P3, PT, R252, 0x80, RZ ;  /* 0x00000080fc047810 */ /* 0x000fe20007f7e0ff */
[----:B------:R-:W-:Y:S01]  /*6c70*/  IMAD.MOV.U32 R141, RZ, RZ, 0x1 ;  /* 0x00000001ff8d7424 */ /* 0x000fe200078e00ff */
[----:B------:R-:W-:Y:S01]  /*6c80*/  R2UR UR71, R147 ;  /* 0x00000000934772ca */ /* 0x000fe200000e0000 */
[----:B------:R-:W-:Y:S01]  /*6c90*/  IMAD.MOV.U32 R140, RZ, RZ, RZ ;  /* 0x000000ffff8c7224 */ /* 0x000fe200078e00ff */
[----:B------:R-:W-:Y:S01]  /*6ca0*/  R2UR UR62, R4 ;  /* 0x00000000043e72ca */ /* 0x000fe200000e0000 */
[----:B------:R-:W-:Y:S01]  /*6cb0*/  IMAD.MOV.U32 R142, RZ, RZ, RZ ;  /* 0x000000ffff8e7224 */ /* 0x000fe200078e00ff */
[----:B------:R-:W-:Y:S02]  /*6cc0*/  R2UR UR10, R6 ;  /* 0x00000000060a72ca */ /* 0x000fe400000e0000 */
[----:B0-----:R-:W-:-:S02]  /*6cd0*/  IADD3.X R5, PT, PT, R3, 0x40004040, RZ, P3, !PT ;  /* 0x4000404003057810 */ /* 0x001fc40001ffe4ff */
[----:B------:R-:W-:Y:S01]  /*6ce0*/  IADD3.X R3, PT, PT, R2, 0x40004040, RZ, P4, !PT ;  /* 0x4000404002037810 */ /* 0x000fe200027fe4ff */
[----:B------:R-:W-:Y:S01]  /*6cf0*/  VIADD R2, R33, 0x18000 ;  /* 0x0001800021027836 */ /* 0x000fe20000000000 */
[C---:B------:R-:W-:Y:S02]  /*6d00*/  IADD3 R7, P3, PT, R4.reuse, 0x80, RZ ;  /* 0x0000008004077810 */ /* 0x040fe40007f7e0ff */
[----:B------:R-:W-:Y:S02]  /*6d10*/  R2UR UR11, R3 ;  /* 0x00000000030b72ca */ /* 0x000fe400000e0000 */
[----:B------:R-:W-:Y:S01]  /*6d20*/  SHF.R.U32.HI R2, RZ, 0x4, R2 ;  /* 0x00000004ff027819 */ /* 0x000fe20000011602 */
[----:B------:R-:W-:Y:S01]  /*6d30*/  IMAD.X R8, RZ, RZ, R5, P3 ;  /* 0x000000ffff087224 */ /* 0x000fe200018e0605 */
[----:B------:R-:W-:Y:S02]  /*6d40*/  IADD3 R12, P3, PT, R4, 0x180, RZ ;  /* 0x00000180040c7810 */ /* 0x000fe40007f7e0ff */
[----:B------:R-:W-:-:S02]  /*6d50*/  SGXT.U32 R146, R2, 0xe ;  /* 0x0000000e0292781a */ /* 0x000fc40000000000 */
[----:B------:R-:W-:Y:S01]  /*6d60*/  MOV R148, UR62 ;  /* 0x0000003e00947c02 */ /* 0x000fe20008000f00 */
[--C-:B------:R-:W-:Y:S01]  /*6d70*/  IMAD.X R13, RZ, RZ, R5.reuse, P3 ;  /* 0x000000ffff0d7224 */ /* 0x100fe200018e0605 */
[----:B------:R-:W-:Y:S02]  /*6d80*/  R2UR UR70, R146 ;  /* 0x00000000924672ca */ /* 0x000fe400000e0000 */
[C---:B------:R-:W-:Y:S02]  /*6d90*/  IADD3 R16, P3, PT, R4.reuse, 0x280, RZ ;  /* 0x0000028004107810 */ /* 0x040fe40007f7e0ff */
[C---:B------:R-:W-:Y:S02]  /*6da0*/  IADD3 R9, P4, PT, R4.reuse, 0x100, RZ ;  /* 0x0000010004097810 */ /* 0x040fe40007f9e0ff */
[----:B------:R-:W-:Y:S01]  /*6db0*/  R2UR UR76, R7 ;  /* 0x00000000074c72ca */ /* 0x000fe200000e0000 */
[--C-:B------:R-:W-:Y:S01]  /*6dc0*/  IMAD.X R17, RZ, RZ, R5.reuse, P3 ;  /* 0x000000ffff117224 */ /* 0x100fe200018e0605 */
[----:B------:R-:W-:Y:S01]  /*6dd0*/  IADD3 R20, P3, PT, R4, 0x380, RZ ;  /* 0x0000038004147810 */ /* 0x000fe20007f7e0ff */
[----:B------:R-:W-:Y:S01]  /*6de0*/  IMAD.X R11, RZ, RZ, R5, P4 ;  /* 0x000000ffff0b7224 */ /* 0x000fe200020e0605 */
[----:B------:R-:W-:-:S02]  /*6df0*/  R2UR UR12, R9 ;  /* 0x00000000090c72ca */ /* 0x000fc400000e0000 */
[C---:B------:R-:W-:Y:S01]  /*6e00*/  IADD3 R14, P4, PT, R4.reuse, 0x200, RZ ;  /* 0x00000200040e7810 */ /* 0x040fe20007f9e0ff */
[----:B------:R-:W-:Y:S01]  /*6e10*/  UIADD3.64 UR70, UPT, UPT, UR70, -UR72, URZ ;  /* 0x8000004846467297 */ /* 0x000fe2000fffe0ff */
[----:B------:R-:W-:Y:S01]  /*6e20*/  R2UR UR73, R149 ;  /* 0x00000000954972ca */ /* 0x000fe200000e0000 */
[--C-:B------:R-:W-:Y:S01]  /*6e30*/  IMAD.X R21, RZ, RZ, R5.reuse, P3 ;  /* 0x000000ffff157224 */ /* 0x100fe200018e0605 */
[----:B------:R-:W-:Y:S01]  /*6e40*/  R2UR UR73, R5 ;  /* 0x00000000054972ca */ /* 0x000fe200000e0000 */
[--C-:B------:R-:W-:Y:S01]  /*6e50*/  IMAD.X R15, RZ, RZ, R5.reuse, P4 ;  /* 0x000000ffff0f7224 */ /* 0x100fe200020e0605 */
[----:B------:R-:W-:Y:S01]  /*6e60*/  IADD3 R24, P3, PT, R4, 0x480, RZ ;  /* 0x0000048004187810 */ /* 0x000fe20007f7e0ff */
[----:B------:R-:W-:Y:S01]  /*6e70*/  IMAD.U32 R152, RZ, RZ, UR70 ;  /* 0x00000046ff987e24 */ /* 0x000fe2000f8e00ff */
[----:B------:R-:W-:Y:S01]  /*6e80*/  R2UR UR72, R148 ;  /* 0x00000000944872ca */ /* 0x000fe200000e0000 */
[----:B------:R-:W-:Y:S01]  /*6e90*/  IMAD.U32 R153, RZ, RZ, UR71 ;  /* 0x00000047ff997e24 */ /* 0x000fe2000f8e00ff */
[----:B------:R-:W-:Y:S01]  /*6ea0*/  UIADD3.64 UR70, UPT, UPT, UR10, 0x4, URZ ;  /* 0x000000040a467897 */ /* 0x000fe2000fffe0ff */
[----:B------:R-:W-:Y:S01]  /*6eb0*/  IMAD.X R25, RZ, RZ, R5, P3 ;  /* 0x000000ffff197224 */ /* 0x000fe200018e0605 */
[----:B------:R-:W-:-:S02]  /*6ec0*/  IADD3 R28, P3, PT, R4, 0x580, RZ ;  /* 0x00000580041c7810 */ /* 0x000fc40007f7e0ff */
[----:B------:R-:W-:Y:S02]  /*6ed0*/  R2UR UR14, R12 ;  /* 0x000000000c0e72ca */ /* 0x000fe400000e0000 */
[----:B------:R-:W-:Y:S01]  /*6ee0*/  IMAD.U32 R210, RZ, RZ, UR70 ;  /* 0x00000046ffd27e24 */ /* 0x000fe2000f8e00ff */
[----:B------:R-:W-:Y:S01]  /*6ef0*/  R2UR UR16, R14 ;  /* 0x000000000e1072ca */ /* 0x000fe200000e0000 */
[----:B------:R-:W-:Y:S01]  /*6f00*/  IMAD.U32 R149, RZ, RZ, UR73 ;  /* 0x00000049ff957e24 */ /* 0x000fe2000f8e00ff */
[----:B------:R-:W-:Y:S01]  /*6f10*/  UIADD3.64 UR72, UPT, UPT, UR10, 0x2, URZ ;  /* 0x000000020a487897 */ /* 0x000fe2000fffe0ff */
[--C-:B------:R-:W-:Y:S01]  /*6f20*/  IMAD.X R29, RZ, RZ, R5.reuse, P3 ;  /* 0x000000ffff1d7224 */ /* 0x100fe200018e0605 */
[C---:B------:R-:W-:Y:S01]  /*6f30*/  IADD3 R32, P3, PT, R4.reuse, 0x680, RZ ;  /* 0x0000068004207810 */ /* 0x040fe20007f7e0ff */
[----:B------:R-:W-:Y:S01]  /*6f40*/  IMAD.U32 R211, RZ, RZ, UR71 ;  /* 0x00000047ffd37e24 */ /* 0x000fe2000f8e00ff */
[----:B------:R-:W-:Y:S01]  /*6f50*/  UIADD3.64 UR70, UPT, UPT, UR10, 0x80, URZ ;  /* 0x000000800a467897 */ /* 0x000fe2000fffe0ff */
[----:B------:R-:W-:Y:S01]  /*6f60*/  IADD3 R18, P4, PT, R4, 0x300, RZ ;  /* 0x0000030004127810 */ /* 0x000fe20007f9e0ff */
[----:B------:R-:W-:Y:S01]  /*6f70*/  IMAD.U32 R212, RZ, RZ, UR72 ;  /* 0x00000048ffd47e24 */ /* 0x000fe2000f8e00ff */
[----:B------:R-:W-:Y:S01]  /*6f80*/  R2UR UR18, R16 ;  /* 0x00000000101272ca */ /* 0x000fe200000e0000 */
[--C-:B------:R-:W-:Y:S01]  /*6f90*/  IMAD.X R33, RZ, RZ, R5.reuse, P3 ;  /* 0x000000ffff217224 */ /* 0x100fe200018e0605 */
[----:B------:R-:W-:Y:S01]  /*6fa0*/  IADD3 R36, P3, PT, R4, 0x780, RZ ;  /* 0x0000078004247810 */ /* 0x000fe20007f7e0ff */
[----:B------:R-:W-:Y:S01]  /*6fb0*/  IMAD.U32 R213, RZ, RZ, UR73 ;  /* 0x00000049ffd57e24 */ /* 0x000fe2000f8e00ff */
[----:B------:R-:W-:Y:S01]  /*6fc0*/  UIADD3.64 UR72, UPT, UPT, UR10, 0x7e, URZ ;  /* 0x0000007e0a487897 */ /* 0x000fe2000fffe0ff */
        /* <DEDUP_REMOVED lines=8> */
[----:B------:R-:W-:Y:S01]  /*7050*/  IMAD.U32 R209, RZ, RZ, UR73 ;  /* 0x00000049ffd17e24 */ /* 0x000fe2000f8e00ff */
[----:B------:R-:W-:Y:S01]  /*7060*/  UIADD3.64 UR72, UPT, UPT, UR10, 0x82, URZ ;  /* 0x000000820a487897 */ /* 0x000fe2000fffe0ff */
[--C-:B------:R-:W-:Y:S01]  /*7070*/  IMAD.X R2, RZ, RZ, R5.reuse, P3 ;  /* 0x000000ffff027224 */ /* 0x100fe200018e0605 */
[----:B------:R-:W-:Y:S01]  /*7080*/  IADD3 R43, P3, PT, R4, 0x980, RZ ;  /* 0x00000980042b7810 */ /* 0x000fe20007f7e0ff */
[----:B------:R-:W-:Y:S01]  /*7090*/  IMAD.U32 R202, RZ, RZ, UR70 ;  /* 0x00000046ffca7e24 */ /* 0x000fe2000f8e00ff */
[----:B------:R-:W-:Y:S01]  /*70a0*/  R2UR UR26, R24 ;  /* 0x00000000181a72ca */ /* 0x000fe200000e0000 */
[----:B------:R-:W-:Y:S01]  /*70b0*/  IMAD.U32 R203, RZ, RZ, UR71 ;  /* 0x00000047ffcb7e24 */ /* 0x000fe2000f8e00ff */
[----:B------:R-:W-:Y:S01]  /*70c0*/  MOV R204, UR72 ;  /* 0x0000004800cc7c02 */ /* 0x000fe20008000f00 */
[----:B------:R-:W-:Y:S01]  /*70d0*/  IMAD.U32 R205, RZ, RZ, UR73 ;  /* 0x00000049ffcd7e24 */ /* 0x000fe2000f8e00ff */
[----:B------:R-:W-:Y:S01]  /*70e0*/  UIADD3.64 UR72, UPT, UPT, UR10, 0xfe, URZ ;  /* 0x000000fe0a487897 */ /* 0x000fe2000fffe0ff */
[--C-:B------:R-:W-:Y:S01]  /*70f0*/  IMAD.X R6, RZ, RZ, R5.reuse, P3 ;  /* 0x000000ffff067224 */ /* 0x100fe200018e0605 */
[----:B------:R-:W-:Y:S01]  /*7100*/  UIADD3.64 UR70, UPT, UPT, UR10, 0x100, URZ ;  /* 0x000001000a467897 */ /* 0x000fe2000fffe0ff */
[C---:B------:R-:W-:Y:S01]  /*7110*/  IADD3 R44, P3, PT, R4.reuse, 0xa00, RZ ;  /* 0x00000a00042c7810 */ /* 0x040fe20007f7e0ff */
[--C-:B------:R-:W-:Y:S01]  /*7120*/  IMAD.X R19, RZ, RZ, R5.reuse, P4 ;  /* 0x000000ffff137224 */ /* 0x100fe200020e0605 */
[----:B------:R-:W-:Y:S01]  /*7130*/  IADD3 R22, P4, PT, R4, 0x400, RZ ;  /* 0x0000040004167810 */ /* 0x000fe20007f9e0ff */
[----:B------:R-:W-:Y:S01]  /*7140*/  IMAD.U32 R200, RZ, RZ, UR72 ;  /* 0x00000048ffc87e24 */ /* 0x000fe2000f8e00ff */
[----:B------:R-:W-:Y:S01]  /*7150*/  R2UR UR30, R28 ;  /* 0x000000001c1e72ca */ /* 0x000fe200000e0000 */
        /* <DEDUP_REMOVED lines=28> */
[C---:B------:R-:W-:Y:S01]  /*7320*/  IADD3 R14, P3, PT, R4.reuse, 0xb80, RZ ;  /* 0x00000b80040e7810 */ /* 0x040fe20007f7e0ff */
[----:B------:R-:W-:Y:S01]  /*7330*/  IMAD.U32 R188, RZ, RZ, UR72 ;  /* 0x00000048ffbc7e24 */ /* 0x000fe2000f8e00ff */
[----:B------:R-:W-:Y:S01]  /*7340*/  IADD3.X R27, PT, PT, R5, RZ, RZ, P4, !PT ;  /* 0x000000ff051b7210 */ /* 0x000fe200027fe4ff */
[----:B------:R-:W-:Y:S01]  /*7350*/  IMAD.U32 R189, RZ, RZ, UR73 ;  /* 0x00000049ffbd7e24 */ /* 0x000fe2000f8e00ff */
[----:B------:R-:W-:Y:S01]  /*7360*/  UIADD3.64 UR72, UPT, UPT, UR10, 0x1fe, URZ ;  /* 0x000001fe0a487897 */ /* 0x000fe2000fffe0ff */
[--C-:B------:R-:W-:Y:S01]  /*7370*/  IMAD.X R16, RZ, RZ, R5.reuse, P3 ;  /* 0x000000ffff107224 */ /* 0x100fe200018e0605 */
[C---:B------:R-:W-:Y:S01]  /*7380*/  IADD3 R18, P3, PT, R4.reuse, 0xc00, RZ ;  /* 0x00000c0004127810 */ /* 0x040fe20007f7e0ff */
[----:B------:R-:W-:Y:S01]  /*7390*/  IMAD.U32 R186, RZ, RZ, UR70 ;  /* 0x00000046ffba7e24 */ /* 0x000fe2000f8e00ff */
[C---:B------:R-:W-:Y:S01]  /*73a0*/  IADD3 R30, P4, PT, R4.reuse, 0x600, RZ ;  /* 0x00000600041e7810 */ /* 0x040fe20007f9e0ff */
        /* <DEDUP_REMOVED lines=36> */
[----:B------:R-:W-:Y:S01]  /*75f0*/  MOV R173, UR73 ;  /* 0x0000004900ad7c02 */ /* 0x000fe20008000f00 */
[--C-:B------:R-:W-:Y:S01]  /*7600*/  IMAD.X R35, RZ, RZ, R5.reuse, P4 ;  /* 0x000000ffff237224 */ /* 0x100fe200020e0605 */
[----:B------:R-:W-:Y:S01]  /*7610*/  UIADD3.64 UR72, UPT, UPT, UR10, 0x2fe, URZ ;  /* 0x000002fe0a487897 */ /* 0x000fe2000fffe0ff */
[----:B------:R-:W-:Y:S01]  /*7620*/  IMAD.U32 R170, RZ, RZ, UR70 ;  /* 0x00000046ffaa7e24 */ /* 0x000fe2000f8e00ff */
[C---:B------:R-:W-:Y:S01]  /*7630*/  IADD3 R38, P4, PT, R4.reuse, 0x800, RZ ;  /* 0x0000080004267810 */ /* 0x040fe20007f9e0ff */
[----:B------:R-:W-:Y:S01]  /*7640*/  IMAD.U32 R171, RZ, RZ, UR71 ;  /* 0x00000047ffab7e24 */ /* 0x000fe2000f8e00ff */
[----:B------:R-:W-:Y:S01]  /*7650*/  UIADD3.64 UR70, UPT, UPT, UR10, 0x300, URZ ;  /* 0x000003000a467897 */ /* 0x000fe2000fffe0ff */
[--C-:B------:R-:W-:Y:S01]  /*7660*/  IMAD.X R9, RZ, RZ, R5.reuse, P3 ;  /* 0x000000ffff097224 */ /* 0x100fe200018e0605 */
        /* <DEDUP_REMOVED lines=13> */
[--C-:B------:R-:W-:Y:S01]  /*7740*/  IMAD.X R42, RZ, RZ, R5.reuse, P4 ;  /* 0x000000ffff2a7224 */ /* 0x100fe200020e0605 */
[----:B------:R-:W-:Y:S01]  /*7750*/  R2UR UR44, R41 ;  /* 0x00000000292c72ca */ /* 0x000fe200000e0000 */
[----:B------:R-:W-:Y:S01]  /*7760*/  IMAD.U32 R164, RZ, RZ, UR72 ;  /* 0x00000048ffa47e24 */ /* 0x000fe2000f8e00ff */
[----:B------:R-:W-:Y:S01]  /*7770*/  R2UR UR46, R43 ;  /* 0x000000002b2e72ca */ /* 0x000fe200000e0000 */
[----:B------:R-:W-:Y:S01]  /*7780*/  IMAD.X R5, RZ, RZ, R5, P3 ;  /* 0x000000ffff057224 */ /* 0x000fe200018e0605 */
[----:B------:R-:W-:Y:S01]  /*7790*/  R2UR UR48, R44 ;  /* 0x000000002c3072ca */ /* 0x000fe200000e0000 */
[----:B------:R-:W-:Y:S01]  /*77a0*/  IMAD.U32 R165, RZ, RZ, UR73 ;  /* 0x00000049ffa57e24 */ /* 0x000fe2000f8e00ff */
[----:B------:R-:W-:Y:S01]  /*77b0*/  UIADD3.64 UR72, UPT, UPT, UR10, 0x37e, URZ ;  /* 0x0000037e0a487897 */ /* 0x000fe2000fffe0ff */
[----:B------:R-:W-:Y:S01]  /*77c0*/  IMAD.U32 R162, RZ, RZ, UR70 ;  /* 0x00000046ffa27e24 */ /* 0x000fe2000f8e00ff */
[----:B------:R-:W-:Y:S01]  /*77d0*/  R2UR UR50, R45 ;  /* 0x000000002d3272ca */ /* 0x000fe200000e0000 */
[----:B------:R-:W-:Y:S01]  /*77e0*/  IMAD.U32 R163, RZ, RZ, UR71 ;  /* 0x00000047ffa37e24 */ /* 0x000fe2000f8e00ff */
[----:B------:R-:W-:Y:S01]  /*77f0*/  UIADD3.64 UR70, UPT, UPT, UR10, 0x380, URZ ;  /* 0x000003800a467897 */ /* 0x000fe2000fffe0ff */
[----:B------:R-:W-:Y:S01]  /*7800*/  R2UR UR58, R22 ;  /* 0x00000000163a72ca */ /* 0x000fe200000e0000 */
[----:B------:R-:W-:Y:S01]  /*7810*/  IMAD.U32 R161, RZ, RZ, UR73 ;  /* 0x00000049ffa17e24 */ /* 0x000fe2000f8e00ff */
[----:B------:R-:W-:-:S02]  /*7820*/  R2UR UR60, R26 ;  /* 0x000000001a3c72ca */ /* 0x000fc400000e0000 */
[----:B------:R-:W-:Y:S01]  /*7830*/  R2UR UR62, R30 ;  /* 0x000000001e3e72ca */ /* 0x000fe200000e0000 */
[----:B------:R-:W-:Y:S01]  /*7840*/  IMAD.U32 R158, RZ, RZ, UR70 ;  /* 0x00000046ff9e7e24 */ /* 0x000fe2000f8e00ff */
[----:B------:R-:W-:Y:S01]  /*7850*/  R2UR UR64, R34 ;  /* 0x00000000224072ca */ /* 0x000fe200000e0000 */
[----:B------:R-:W-:Y:S01]  /*7860*/  IMAD.U32 R159, RZ, RZ, UR71 ;  /* 0x00000047ff9f7e24 */ /* 0x000fe2000f8e00ff */
[----:B------:R-:W-:Y:S01]  /*7870*/  R2UR UR66, R14 ;  /* 0x000000000e4272ca */ /* 0x000fe200000e0000 */
[----:B------:R-:W-:Y:S01]  /*7880*/  UIADD3.64 UR70, UPT, UPT, UR10, 0x384, URZ ;  /* 0x000003840a467897 */ /* 0x000fe2000fffe0ff */
[----:B------:R-:W-:Y:S02]  /*7890*/  R2UR UR68, R4 ;  /* 0x00000000044472ca */ /* 0x000fe400000e0000 */
[----:B------:R-:W-:Y:S02]  /*78a0*/  R2UR UR77, R8 ;  /* 0x00000000084d72ca */ /* 0x000fe400000e0000 */
[----:B------:R-:W-:Y:S01]  /*78b0*/  R2UR UR15, R13 ;  /* 0x000000000d0f72ca */ /* 0x000fe200000e0000 */
[----:B------:R-:W-:Y:S01]  /*78c0*/  IMAD.U32 R154, RZ, RZ, UR70 ;  /* 0x00000046ff9a7e24 */ /* 0x000fe2000f8e00ff */
[----:B------:R-:W-:Y:S01]  /*78d0*/  R2UR UR17, R15 ;  /* 0x000000000f1172ca */ /* 0x000fe200000e0000 */
[----:B------:R-:W-:Y:S01]  /*78e0*/  IMAD.U32 R155, RZ, RZ, UR71 ;  /* 0x00000047ff9b7e24 */ /* 0x000fe2000f8e00ff */
[----:B------:R-:W-:-:S02]  /*78f0*/  R2UR UR19, R17 ;  /* 0x00000000111372ca */ /* 0x000fc400000e0000 */
[----:B------:R-:W-:Y:S02]  /*7900*/  R2UR UR21, R19 ;  /* 0x00000000131572ca */ /* 0x000fe400000e0000 */
[----:B------:R-:W-:Y:S02]  /*7910*/  R2UR UR23, R21 ;  /* 0x00000000151772ca */ /* 0x000fe400000e0000 */
[----:B------:R-:W-:Y:S02]  /*7920*/  R2UR UR25, R23 ;  /* 0x00000000171972ca */ /* 0x000fe400000e0000 */
[----:B------:R-:W-:Y:S02]  /*7930*/  R2UR UR27, R25 ;  /* 0x00000000191b72ca */ /* 0x000fe400000e0000 */
[----:B------:R-:W-:Y:S02]  /*7940*/  R2UR UR29, R27 ;  /* 0x000000001b1d72ca */ /* 0x000fe400000e0000 */
        /* <DEDUP_REMOVED lines=18> */
[----:B------:R-:W-:Y:S01]  /*7a70*/  MOV R160, UR72 ;  /* 0x0000004800a07c02 */ /* 0x000fe20008000f00 */
[----:B------:R-:W-:Y:S01]  /*7a80*/  UIADD3.64 UR72, UPT, UPT, UR10, 0x382, URZ ;  /* 0x000003820a487897 */ /* 0x000fe2000fffe0ff */
[----:B------:R-:W-:Y:S01]  /*7a90*/  ISETP.NE.U32.AND P4, PT, R135, RZ, PT ;  /* 0x000000ff8700720c */ /* 0x000fe20003f85070 */
[----:B------:R-:W-:Y:S01]  /*7aa0*/  IMAD.MOV.U32 R135, RZ, RZ, RZ ;  /* 0x000000ffff877224 */ /* 0x000fe200078e00ff */
[----:B------:R-:W-:Y:S01]  /*7ab0*/  R2UR UR13, R11 ;  /* 0x000000000b0d72ca */ /* 0x000fe200000e0000 */
[----:B------:R-:W-:Y:S01]  /*7ac0*/  IMAD.MOV.U32 R11, RZ, RZ, RZ ;  /* 0x000000ffff0b7224 */ /* 0x000fe200078e00ff */
[----:B------:R-:W-:Y:S01]  /*7ad0*/  R2UR UR43, R2 ;  /* 0x00000000022b72ca */ /* 0x000fe200000e0000 */
[----:B------:R-:W-:Y:S01]  /*7ae0*/  IMAD.U32 R156, RZ, RZ, UR72 ;  /* 0x00000048ff9c7e24 */ /* 0x000fe2000f8e00ff */
[----:B------:R-:W-:Y:S01]  /*7af0*/  R2UR UR49, R3 ;  /* 0x00000000033172ca */ /* 0x000fe200000e0000 */
[----:B------:R-:W-:Y:S01]  /*7b00*/  IMAD.MOV.U32 R3, RZ, RZ, R46 ;  /* 0x000000ffff037224 */ /* 0x000fe200078e002e */
[----:B------:R-:W-:Y:S01]  /*7b10*/  MOV R2, R47 ;  /* 0x0000002f00027202 */ /* 0x000fe20000000f00 */
[----:B------:R-:W-:-:S12]  /*7b20*/  IMAD.U32 R157, RZ, RZ, UR73 ;  /* 0x00000049ff9d7e24 */ /* 0x000fd8000f8e00ff */
.L_x_20:
[----:B------:R-:W2:Y:S04]  /*7b30*/  LDL.64 R6, [R1+0x108] ;  /* 0x0001080001067983 */ /* 0x000ea80000100a00 */
[----:B------:R-:W3:Y:S04]  /*7b40*/  LDL.64 R16, [R1+0x100] ;  /* 0x0001000001107983 */ /* 0x000ee80000100a00 */
[----:B------:R-:W4:Y:S04]  /*7b50*/  LDL.64 R20, [R1+0x160] ;  /* 0x0001600001147983 */ /* 0x000f280000100a00 */
[----:B------:R-:W5:Y:S04]  /*7b60*/  LDL.64 R14, [R1+0x158] ;  /* 0x00015800010e7983 */ /* 0x000f680000100a00 */
[----:B------:R-:W5:Y:S04]  /*7b70*/  LDL.64 R34, [R1+0x68] ;  /* 0x0000680001227983 */ /* 0x000f680000100a00 */
[----:B------:R-:W5:Y:S04]  /*7b80*/  LDL.64 R38, [R1+0xe0] ;  /* 0x0000e00001267983 */ /* 0x000f680000100a00 */
[----:B------:R-:W5:Y:S01]  /*7b90*/  LDL.64 R26, [R1+0xe8] ;  /* 0x0000e800011a7983 */ /* 0x000f620000100a00 */
[----:B------:R-:W-:-:S03]  /*7ba0*/  IMAD.WIDE R4, R2, 0x2, R138 ;  /* 0x0000000202047825 */ /* 0x000fc600078e028a */
[----:B------:R-:W5:Y:S01]  /*7bb0*/  LDL.64 R12, [R1+0xf8] ;  /* 0x0000f800010c7983 */ /* 0x000f620000100a00 */
[----:B------:R-:W-:-:S03]  /*7bc0*/  IMAD.WIDE R8, R2, 0x2, R136 ;  /* 0x0000000202087825 */ /* 0x000fc600078e0288 */
[----:B------:R-:W5:Y:S04]  /*7bd0*/  LDL.64 R24, [R1+0x70] ;  /* 0x0000700001187983 */ /* 0x000f680000100a00 */
[----:B------:R-:W5:Y:S04]  /*7be0*/  LDL.64 R18, [R1+0xf0] ;  /* 0x0000f00001127983 */ /* 0x000f680000100a00 */
[----:B------:R-:W5:Y:S04]  /*7bf0*/  LDL.64 R32, [R1+0x150] ;  /* 0x0001500001207983 */ /* 0x000f680000100a00 */
[----:B------:R-:W5:Y:S04]  /*7c00*/  LDG.E.U16 R4, desc[UR8][R4.64] ;  /* 0x0000000804047981 */ /* 0x000f68000c1e1500 */
[----:B------:R-:W5:Y:S04]  /*7c10*/  LDL.64 R30, [R1+0x148] ;  /* 0x00014800011e7983 */ /* 0x000f680000100a00 */
[----:B------:R-:W5:Y:S04]  /*7c20*/  LDL.64 R28, [R1+0xd8] ;  /* 0x0000d800011c7983 */ /* 0x000f680000100a00 */
[----:B------:R4:W5:Y:S04]  /*7c30*/  LDG.E.U16 R5, desc[UR8][R8.64] ;  /* 0x0000000808057981 */ /* 0x000968000c1e1500 */
[----:B------:R-:W5:Y:S04]  /*7c40*/  LDL.64 R22, [R1+0x140] ;  /* 0x0001400001167983 */ /* 0x000f680000100a00 */
        /* <DEDUP_REMOVED lines=12> */
[----:B------:R-:W5:Y:S01]  /*7d10*/  LDL.64 R44, [R1+0x80] ;  /* 0x00008000012c7983 */ /* 0x000f620000100a00 */
[----:B--2---:R-:W-:-:S04]  /*7d20*/  IMAD.WIDE R6, R2, 0x2, R6 ;  /* 0x0000000202067825 */ /* 0x004fc800078e0206 */
[C---:B---3--:R-:W-:Y:S02]  /*7d30*/  IMAD.WIDE R16, R2.reuse, 0x2, R16 ;  /* 0x0000000202107825 */ /* 0x048fe400078e0210 */
[----:B------:R-:W2:Y:S02]  /*7d40*/  LDG.E.U16 R6, desc[UR8][R6.64] ;  /* 0x0000000806067981 */ /* 0x000ea4000c1e1500 */
[C---:B----4-:R-:W-:Y:S02]  /*7d50*/  IMAD.WIDE R8, R2.reuse, 0x2, R20 ;  /* 0x0000000202087825 */ /* 0x050fe400078e0214 */
[----:B------:R-:W3:Y:S02]  /*7d60*/  LDL.64 R20, [R1+0xd0] ;  /* 0x0000d00001147983 */ /* 0x000ee40000100a00 */
[C---:B-----5:R-:W-:Y:S02]  /*7d70*/  IMAD.WIDE R14, R2.reuse, 0x2, R14 ;  /* 0x00000002020e7825 */ /* 0x060fe400078e020e */
[----:B------:R-:W4:Y:S04]  /*7d80*/  LDG.E.U16 R8, desc[UR8][R8.64] ;  /* 0x0000000808087981 */ /* 0x000f28000c1e1500 */
[----:B------:R0:W5:Y:S04]  /*7d90*/  LDG.E.U16 R7, desc[UR8][R16.64] ;  /* 0x0000000810077981 */ /* 0x000168000c1e1500 */
[----:B-1----:R1:W2:Y:S01]  /*7da0*/  LDG.E.U16 R9, desc[UR8][R14.64] ;  /* 0x000000080e097981 */ /* 0x0022a2000c1e1500 */
[----:B0-----:R-:W-:-:S03]  /*7db0*/  IMAD.WIDE R16, R2, 0x2, R34 ;  /* 0x0000000202107825 */ /* 0x001fc600078e0222 */
[----:B------:R-:W2:Y:S01]  /*7dc0*/  LDL.64 R34, [R1+0x128] ;  /* 0x0001280001227983 */ /* 0x000ea20000100a00 */
[----:B-1----:R-:W-:-:S03]  /*7dd0*/  IMAD.WIDE R14, R2, 0x2, R38 ;  /* 0x00000002020e7825 */ /* 0x002fc600078e0226 */
[----:B------:R-:W4:Y:S01]  /*7de0*/  LDL.64 R38, [R1+0xa8] ;  /* 0x0000a80001267983 */ /* 0x000f220000100a00 */
[----:B------:R-:W-:-:S04]  /*7df0*/  IMAD.WIDE R26, R2, 0x2, R26 ;  /* 0x00000002021a7825 */ /* 0x000fc800078e021a */
[C---:B------:R-:W-:Y:S02]  /*7e00*/  IMAD.WIDE R12, R2.reuse, 0x2, R12 ;  /* 0x00000002020c7825 */ /* 0x040fe400078e020c */
[----:B------:R-:W4:Y:S02]  /*7e10*/  LDG.E.U16 R26, desc[UR8][R26.64] ;  /* 0x000000081a1a7981 */ /* 0x000f24000c1e1500 */
[C---:B------:R-:W-:Y:S02]  /*7e20*/  IMAD.WIDE R24, R2.reuse, 0x2, R24 ;  /* 0x0000000202187825 */ /* 0x040fe400078e0218 */
[----:B------:R-:W4:Y:S02]  /*7e30*/  LDG.E.U16 R12, desc[UR8][R12.64] ;  /* 0x000000080c0c7981 */ /* 0x000f24000c1e1500 */
[C---:B------:R-:W-:Y:S02]  /*7e40*/  IMAD.WIDE R18, R2.reuse, 0x2, R18 ;  /* 0x0000000202127825 */ /* 0x040fe400078e0212 */
[----:B------:R-:W4:Y:S04]  /*7e50*/  LDG.E.U16 R24, desc[UR8][R24.64] ;  /* 0x0000000818187981 */ /* 0x000f28000c1e1500 */
[----:B------:R0:W5:Y:S04]  /*7e60*/  LDG.E.U16 R27, desc[UR8][R14.64] ;  /* 0x000000080e1b7981 */ /* 0x000168000c1e1500 */
[----:B------:R1:W5:Y:S01]  /*7e70*/  LDG.E.U16 R13, desc[UR8][R18.64] ;  /* 0x00000008120d7981 */ /* 0x000362000c1e1500 */
[----:B------:R-:W-:-:S03]  /*7e80*/  IMAD.WIDE R22, R2, 0x2, R22 ;  /* 0x0000000202167825 */ /* 0x000fc600078e0216 */
[----:B------:R1:W5:Y:S01]  /*7e90*/  LDG.E.U16 R25, desc[UR8][R16.64] ;  /* 0x0000000810197981 */ /* 0x000362000c1e1500 */
[----:B0-----:R-:W-:-:S03]  /*7ea0*/  IMAD.WIDE R14, R2, 0x2, R32 ;  /* 0x00000002020e7825 */ /* 0x001fc600078e0220 */
[----:B------:R-:W5:Y:S01]  /*7eb0*/  LDG.E.U16 R32, desc[UR8][R22.64] ;  /* 0x0000000816207981 */ /* 0x000f62000c1e1500 */
[----:B-1----:R-:W-:-:S03]  /*7ec0*/  IMAD.WIDE R18, R2, 0x2, R28 ;  /* 0x0000000202127825 */ /* 0x002fc600078e021c */
[----:B------:R0:W5:Y:S01]  /*7ed0*/  LDG.E.U16 R28, desc[UR8][R14.64] ;  /* 0x000000080e1c7981 */ /* 0x000162000c1e1500 */
[----:B------:R-:W-:-:S03]  /*7ee0*/  IMAD.WIDE R16, R2, 0x2, R30 ;  /* 0x0000000202107825 */ /* 0x000fc600078e021e */
[----:B------:R1:W5:Y:S04]  /*7ef0*/  LDG.E.U16 R30, desc[UR8][R18.64] ;  /* 0x00000008121e7981 */ /* 0x000368000c1e1500 */
[----:B------:R1:W5:Y:S01]  /*7f00*/  LDG.E.U16 R29, desc[UR8][R16.64] ;  /* 0x00000008101d7981 */ /* 0x000362000c1e1500 */
[----:B0-----:R-:W-:-:S04]  /*7f10*/  IMAD.WIDE R14, R2, 0x2, R62 ;  /* 0x00000002020e7825 */ /* 0x001fc800078e023e */
[C---:B-1----:R-:W-:Y:S01]  /*7f20*/  IMAD.WIDE R18, R2.reuse, 0x2, R58 ;  /* 0x0000000202127825 */ /* 0x042fe200078e023a */
[----:B------:R0:W5:Y:S03]  /*7f30*/  LDG.E.U16 R33, desc[UR8][R14.64] ;  /* 0x000000080e217981 */ /* 0x000166000c1e1500 */
[----:B------:R-:W-:-:S04]  /*7f40*/  IMAD.WIDE R16, R2, 0x2, R60 ;  /* 0x0000000202107825 */ /* 0x000fc800078e023c */
[----:B0-----:R-:W-:-:S04]  /*7f50*/  IMAD.WIDE R14, R2, 0x2, R56 ;  /* 0x00000002020e7825 */ /* 0x001fc800078e0238 */
[----:B---3--:R-:W-:-:S05]  /*7f60*/  IMAD.WIDE R20, R2, 0x2, R20 ;  /* 0x0000000202147825 */ /* 0x008fca00078e0214 */
[----:B------:R0:W3:Y:S02]  /*7f70*/  LDG.E.U16 R31, desc[UR8][R20.64] ;  /* 0x00000008141f7981 */ /* 0x0000e4000c1e1500 */
[----:B0-----:R-:W-:-:S04]  /*7f80*/  IMAD.WIDE R20, R2, 0x2, R36 ;  /* 0x0000000202147825 */ /* 0x001fc800078e0224 */
[C---:B--2---:R-:W-:Y:S01]  /*7f90*/  IMAD.WIDE R22, R2.reuse, 0x2, R34 ;  /* 0x0000000202167825 */ /* 0x044fe200078e0222 */
[----:B------:R0:W2:Y:S04]  /*7fa0*/  LDG.E.U16 R36, desc[UR8][R20.64] ;  /* 0x0000000814247981 */ /* 0x0000a8000c1e1500 */
[----:B------:R1:W2:Y:S04]  /*7fb0*/  LDG.E.U16 R34, desc[UR8][R16.64] ;  /* 0x0000000810227981 */ /* 0x0002a8000c1e1500 */
[----:B------:R4:W2:Y:S01]  /*7fc0*/  LDG.E.U16 R35, desc[UR8][R18.64] ;  /* 0x0000000812237981 */ /* 0x0008a2000c1e1500 */
[----:B0-----:R-:W-:-:S03]  /*7fd0*/  IMAD.WIDE R20, R2, 0x2, R40 ;  /* 0x0000000202147825 */ /* 0x001fc600078e0228 */
[----:B------:R0:W2:Y:S01]  /*7fe0*/  LDG.E.U16 R37, desc[UR8][R22.64] ;  /* 0x0000000816257981 */ /* 0x0000a2000c1e1500 */
[----:B-1----:R-:W-:-:S03]  /*7ff0*/  IMAD.WIDE R16, R2, 0x2, R54 ;  /* 0x0000000202107825 */ /* 0x002fc600078e0236 */
[----:B------:R-:W2:Y:S01]  /*8000*/  LDG.E.U16 R41, desc[UR8][R20.64] ;  /* 0x0000000814297981 */ /* 0x000ea2000c1e1500 */
[----:B----4-:R-:W-:-:S04]  /*8010*/  IMAD.WIDE R18, R2, 0x2, R42 ;  /* 0x0000000202127825 */ /* 0x010fc800078e022a */
[C---:B0-----:R-:W-:Y:S01]  /*8020*/  IMAD.WIDE R22, R2.reuse, 0x2, R38 ;  /* 0x0000000202167825 */ /* 0x041fe200078e0226 */
[----:B------:R-:W4:Y:S04]  /*8030*/  LDG.E.U16 R40, desc[UR8][R18.64] ;  /* 0x0000000812287981 */ /* 0x000f28000c1e1500 */
[----:B------:R0:W4:Y:S04]  /*8040*/  LDG.E.U16 R38, desc[UR8][R14.64] ;  /* 0x000000080e267981 */ /* 0x000128000c1e1500 */
[----:B------:R1:W4:Y:S04]  /*8050*/  LDG.E.U16 R39, desc[UR8][R16.64] ;  /* 0x0000000810277981 */ /* 0x000328000c1e1500 */
[----:B------:R5:W4:Y:S01]  /*8060*/  LDG.E.U16 R42, desc[UR8][R22.64] ;  /* 0x00000008162a7981 */ /* 0x000b22000c1e1500 */
[----:B0-----:R-:W-:-:S06]  /*8070*/  IMAD.WIDE R14, R2, 0x2, R52 ;  /* 0x00000002020e7825 */ /* 0x001fcc00078e0234 */
[----:B------:R-:W4:Y:S01]  /*8080*/  LDG.E.U16 R14, desc[UR8][R14.64] ;  /* 0x000000080e0e7981 */ /* 0x000f22000c1e1500 */
[----:B-1----:R-:W-:-:S04]  /*8090*/  IMAD.WIDE R16, R2, 0x2, R50 ;  /* 0x0000000202107825 */ /* 0x002fc800078e0232 */
[C---:B------:R-:W-:Y:S02]  /*80a0*/  IMAD.WIDE R18, R2.reuse, 0x2, R48 ;  /* 0x0000000202127825 */ /* 0x040fe400078e0230 */
[----:B------:R-:W4:Y:S02]  /*80b0*/  LDG.E.U16 R16, desc[UR8][R16.64] ;  /* 0x0000000810107981 */ /* 0x000f24000c1e1500 */
[C---:B------:R-:W-:Y:S02]  /*80c0*/  IMAD.WIDE R20, R2.reuse, 0x2, R46 ;  /* 0x0000000202147825 */ /* 0x040fe400078e022e */
[----:B------:R-:W4:Y:S02]  /*80d0*/  LDG.E.U16 R18, desc[UR8][R18.64] ;  /* 0x0000000812127981 */ /* 0x000f24000c1e1500 */
[----:B-----5:R-:W-:Y:S02]  /*80e0*/  IMAD.WIDE R22, R2, 0x2, R44 ;  /* 0x0000000202167825 */ /* 0x020fe400078e022c */
[----:B------:R-:W5:Y:S04]  /*80f0*/  LDG.E.U16 R20, desc[UR8][R20.64] ;  /* 0x0000000814147981 */ /* 0x000f68000c1e1500 */
[----:B------:R-:W5:Y:S01]  /*8100*/  LDG.E.U16 R22, desc[UR8][R22.64] ;  /* 0x0000000816167981 */ /* 0x000f62000c1e1500 */
[----:B------:R-:W-:-:S02]  /*8110*/  LOP3.LUT R43, R134, 0x10, RZ, 0x3c, !PT ;  /* 0x00000010862b7812 */ /* 0x000fc400078e3cff */
[C---:B------:R-:W-:Y:S01]  /*8120*/  LOP3.LUT R44, R134.reuse, 0x20, RZ, 0x3c, !PT ;  /* 0x00000020862c7812 */ /* 0x040fe200078e3cff */
        /* <DEDUP_REMOVED lines=10> */
[----:B0-----:R-:W-:-:S03]  /*81d0*/  LOP3.LUT R43, R134, 0x30, RZ, 0x3c, !PT ;  /* 0x00000030862b7812 */ /* 0x001fc600078e3cff */
[----:B------:R-:W-:Y:S04]  /*81e0*/  STS.U16 [R44+UR4+0x14500], R26 ;  /* 0x0145001a2c007988 */ /* 0x000fe80008000404 */
[----:B------:R0:W-:Y:S04]  /*81f0*/  STS.U16 [R44+UR4+0x16500], R27 ;  /* 0x0165001b2c007988 */ /* 0x0001e80008000404 */
[----:B------:R-:W-:Y:S04]  /*8200*/  STS.U16 [R43+UR4+0x14180], R28 ;  /* 0x0141801c2b007988 */ /* 0x000fe80008000404 */
[----:B------:R-:W-:Y:S01]  /*8210*/  STS.U16 [R43+UR4+0x16180], R29 ;  /* 0x0161801d2b007988 */ /* 0x000fe20008000404 */
[----:B0-----:R-:W-:-:S03]  /*8220*/  LOP3.LUT R44, R134, 0x40, RZ, 0x3c, !PT ;  /* 0x00000040862c7812 */ /* 0x001fc600078e3cff */
[----:B------:R-:W-:Y:S01]  /*8230*/  STS.U16 [R43+UR4+0x14580], R30 ;  /* 0x0145801e2b007988 */ /* 0x000fe20008000404 */
[----:B------:R-:W-:Y:S02]  /*8240*/  UMOV UR70, 0x1 ;  /* 0x0000000100467882 */ /* 0x000fe40000000000 */
[----:B------:R-:W-:-:S04]  /*8250*/  @!UP0 UIADD3 UR70, UPT, UPT, -UR70, 0x100000, URZ ;  /* 0x0010000046468890 */ /* 0x000fc8000fffe1ff */
[----:B------:R-:W-:Y:S02]  /*8260*/  @!UP0 USHF.L.U32 UR71, UR70, 0xb, URZ ;  /* 0x0000000b46478899 */ /* 0x000fe400080006ff */
[----:B------:R-:W-:Y:S01]  /*8270*/  @!UP0 USHF.L.U32 UR70, UR70, 0x1, URZ ;  /* 0x0000000146468899 */ /* 0x000fe200080006ff */
[----:B------:R-:W-:Y:S01]  /*8280*/  VOTEU.ALL UP1, P2 ;  /* 0x0000000000ff7886 */ /* 0x000fe20001020000 */
[----:B---3--:R0:W-:Y:S04]  /*8290*/  STS.U16 [R43+UR4+0x16580], R31 ;  /* 0x0165801f2b007988 */ /* 0x0081e80008000404 */
[----:B------:R-:W-:Y:S04]  /*82a0*/  STS.U16 [R44+UR4+0x14200], R32 ;  /* 0x014200202c007988 */ /* 0x000fe80008000404 */
[----:B------:R-:W-:Y:S01]  /*82b0*/  STS.U16 [R44+UR4+0x16200], R33 ;  /* 0x016200212c007988 */ /* 0x000fe20008000404 */
[----:B0-----:R-:W-:-:S03]  /*82c0*/  LOP3.LUT R43, R134, 0x50, RZ, 0x3c, !PT ;  /* 0x00000050862b7812 */ /* 0x001fc600078e3cff */
[----:B--2---:R-:W-:Y:S04]  /*82d0*/  STS.U16 [R44+UR4+0x14600], R34 ;  /* 0x014600222c007988 */ /* 0x004fe80008000404 */
[----:B------:R0:W-:Y:S04]  /*82e0*/  STS.U16 [R44+UR4+0x16600], R35 ;  /* 0x016600232c007988 */ /* 0x0001e80008000404 */
[----:B------:R-:W-:Y:S04]  /*82f0*/  STS.U16 [R43+UR4+0x14280], R36 ;  /* 0x014280242b007988 */ /* 0x000fe80008000404 */
[----:B------:R-:W-:Y:S01]  /*8300*/  STS.U16 [R43+UR4+0x16280], R37 ;  /* 0x016280252b007988 */ /* 0x000fe20008000404 */
[----:B0-----:R-:W-:-:S03]  /*8310*/  LOP3.LUT R44, R134, 0x60, RZ, 0x3c, !PT ;  /* 0x00000060862c7812 */ /* 0x001fc600078e3cff */
[----:B----4-:R-:W-:Y:S04]  /*8320*/  STS.U16 [R43+UR4+0x14680], R38 ;  /* 0x014680262b007988 */ /* 0x010fe80008000404 */
[----:B------:R-:W-:Y:S04]  /*8330*/  STS.U16 [R43+UR4+0x16680], R39 ;  /* 0x016680272b007988 */ /* 0x000fe80008000404 */
[----:B------:R-:W-:Y:S04]  /*8340*/  STS.U16 [R44+UR4+0x14300], R40 ;  /* 0x014300282c007988 */ /* 0x000fe80008000404 */
[----:B------:R-:W-:Y:S04]  /*8350*/  STS.U16 [R44+UR4+0x16300], R41 ;  /* 0x016300292c007988 */ /* 0x000fe80008000404 */
[----:B------:R-:W-:Y:S04]  /*8360*/  STS.U16 [R44+UR4+0x14700], R42 ;  /* 0x0147002a2c007988 */ /* 0x000fe80008000404 */
[----:B------:R0:W-:Y:S02]  /*8370*/  STS.U16 [R44+UR4+0x16700], R14 ;  /* 0x0167000e2c007988 */ /* 0x0001e40008000404 */
[----:B0-----:R-:W0:Y:S01]  /*8380*/  S2R R44, SR_TID.X ;  /* 0x00000000002c7919 */ /* 0x001e220000002100 */
[----:B------:R-:W-:-:S05]  /*8390*/  LOP3.LUT R43, R134, 0x70, RZ, 0x3c, !PT ;  /* 0x00000070862b7812 */ /* 0x000fca00078e3cff */
[----:B------:R-:W-:Y:S04]  /*83a0*/  STS.U16 [R43+UR4+0x14380], R16 ;  /* 0x014380102b007988 */ /* 0x000fe80008000404 */
[----:B------:R-:W-:Y:S04]  /*83b0*/  STS.U16 [R43+UR4+0x16380], R18 ;  /* 0x016380122b007988 */ /* 0x000fe80008000404 */
[----:B-----5:R-:W-:Y:S04]  /*83c0*/  STS.U16 [R43+UR4+0x14780], R20 ;  /* 0x014780142b007988 */ /* 0x020fe80008000404 */
[----:B------:R0:W-:Y:S01]  /*83d0*/  STS.U16 [R43+UR4+0x16780], R22 ;  /* 0x016780162b007988 */ /* 0x0001e20008000404 */
[----:B------:R1:W-:Y:S06]  /*83e0*/  MEMBAR.ALL.CTA ;  /* 0x0000000000007992 */ /* 0x0003ec0000008000 */
[----:B-1----:R-:W-:Y:S04]  /*83f0*/  FENCE.VIEW.ASYNC.S ;  /* 0x00000000000073c6 */ /* 0x002fe80000000000 */
[----:B------:R-:W1:Y:S02]  /*8400*/  FENCE.VIEW.ASYNC.S ;  /* 0x00000000000073c6 */ /* 0x000e640000000000 */
[----:B-1----:R1:W2:Y:S01]  /*8410*/  @!UP1 SYNCS.EXCH.64 URZ, [UR4+0x1c010], UR70 ;  /* 0x01c0104604ff95b2 */ /* 0x0022a20008000100 */
[----:B0-----:R-:W-:-:S02]  /*8420*/  LOP3.LUT R43, R44, 0x80, RZ, 0xc0, !PT ;  /* 0x000000802c2b7812 */ /* 0x001fc400078ec0ff */
[----:B------:R-:W-:Y:S02]  /*8430*/  LOP3.LUT R44, R44, 0x10, RZ, 0xc0, !PT ;  /* 0x000000102c2c7812 */ /* 0x000fe400078ec0ff */
[----:B------:R-:W-:-:S04]  /*8440*/  SHF.R.U32.HI R43, RZ, 0x4, R43 ;  /* 0x00000004ff2b7819 */ /* 0x000fc8000001162b */
[----:B------:R-:W-:Y:S01]  /*8450*/  LEA.HI R43, R44, R43, RZ, 0x1e ;  /* 0x0000002b2c2b7211 */ /* 0x000fe200078ff0ff */
[----:B--2---:R-:W-:Y:S03]  /*8460*/  BAR.SYNC.DEFER_BLOCKING 0x0 ;  /* 0x0000000000007b1d */ /* 0x004fe60000010000 */
[----:B------:R-:W-:-:S05]  /*8470*/  IADD3 R4, P3, PT, R43, R135, RZ ;  /* 0x000000872b047210 */ /* 0x000fca0007f7e0ff */
[----:B------:R-:W-:Y:S01]  /*8480*/  IMAD.X R15, RZ, RZ, R140, P3 ;  /* 0x000000ffff0f7224 */ /* 0x000fe200018e068c */
[----:B------:R-:W-:-:S05]  /*8490*/  IADD3 R8, P3, PT, R4, 0x10, RZ ;  /* 0x0000001004087810 */ /* 0x000fca0007f7e0ff */
[----:B------:R-:W-:Y:S01]  /*84a0*/  IMAD.X R9, RZ, RZ, R15, P3 ;  /* 0x000000ffff097224 */ /* 0x000fe200018e060f */
[----:B------:R-:W-:-:S05]  /*84b0*/  IADD3 R12, P3, PT, R4, 0x12, RZ ;  /* 0x00000012040c7810 */ /* 0x000fca0007f7e0ff */
[----:B------:R-:W-:Y:S01]  /*84c0*/  IMAD.X R13, RZ, RZ, R15, P3 ;  /* 0x000000ffff0d7224 */ /* 0x000fe200018e060f */
[----:B------:R-:W-:-:S04]  /*84d0*/  IADD3 R14, P3, PT, R4, 0x13, RZ ;  /* 0x00000013040e7810 */ /* 0x000fc80007f7e0ff */
[----:B------:R-:W-:Y:S01]  /*84e0*/  IADD3.X R15, PT, PT, RZ, R15, RZ, P3, !PT ;  /* 0x0000000fff0f7210 */ /* 0x000fe20001ffe4ff */
[----:B-1----:R-:W-:Y:S08]  /*84f0*/  @P4 BRA `(.L_x_16) ;  /* 0x0000000800a04947 */ /* 0x002ff00003800000 */
[----:B------:R-:W2:Y:S01]  /*8500*/  LDL R6, [R1+0x78] ;  /* 0x0000780001067983 */ /* 0x000ea20000100800 */
[----:B------:R-:W-:Y:S02]  /*8510*/  R2UR UR70, R252 ;  /* 0x00000000fc4672ca */ /* 0x000fe400000e0000 */
[----:B------:R-:W-:Y:S01]  /*8520*/  MOV.SPILL R18, UR69 ;  /* 0x0000004500127c02 */ /* 0x000fe20009000f00 */
[----:B------:R-:W3:Y:S01]  /*8530*/  LDL R26, [R1+0x168] ;  /* 0x00016800011a7983 */ /* 0x000ee20000100800 */
[----:B------:R-:W-:Y:S02]  /*8540*/  ELECT P3, URZ, PT ;  /* 0x0000000000ff782f */ /* 0x000fe40003860000 */
[----:B------:R-:W-:Y:S02]  /*8550*/  MOV.SPILL R19, UR68 ;  /* 0x0000004400137c02 */ /* 0x000fe40009000f00 */
[----:B------:R-:W-:Y:S02]  /*8560*/  R2UR UR68, R148 ;  /* 0x00000000944472ca */ /* 0x000fe400000e0000 */
[----:B------:R-:W-:-:S02]  /*8570*/  R2UR UR69, R149 ;  /* 0x00000000954572ca */ /* 0x000fc400000e0000 */
[----:B------:R-:W-:Y:S01]  /*8580*/  MOV.SPILL R22, UR9 ;  /* 0x0000000900167c02 */ /* 0x000fe20009000f00 */
[----:B------:R-:W-:Y:S01]  /*8590*/  IMAD.U32 R4, RZ, RZ, UR70 ;  /* 0x00000046ff047e24 */ /* 0x000fe2000f8e00ff */
[----:B------:R-:W-:Y:S02]  /*85a0*/  MOV.SPILL R23, UR8 ;  /* 0x0000000800177c02 */ /* 0x000fe40009000f00 */
[----:B------:R-:W-:Y:S01]  /*85b0*/  R2UR UR8, R212 ;  /* 0x00000000d40872ca */ /* 0x000fe200000e0000 */
[----:B------:R-:W-:Y:S01]  /*85c0*/  @P3 IMAD.MOV.U32 R5, RZ, RZ, 0x40004040 ;  /* 0x40004040ff053424 */ /* 0x000fe200078e00ff */
[----:B------:R-:W-:Y:S01]  /*85d0*/  R2UR UR9, R213 ;  /* 0x00000000d50972ca */ /* 0x000fe200000e0000 */
[----:B------:R-:W-:Y:S01]  /*85e0*/  @P3 IMAD.MOV.U32 R7, RZ, RZ, 0x40004040 ;  /* 0x40004040ff073424 */ /* 0x000fe200078e00ff */
[----:B------:R-:W-:Y:S02]  /*85f0*/  MOV.SPILL R20, UR75 ;  /* 0x0000004b00147c02 */ /* 0x000fe40009000f00 */
[----:B------:R-:W-:-:S02]  /*8600*/  @P3 R2UR UR71, R5 ;  /* 0x00000000054732ca */ /* 0x000fc400000e0000 */
[----:B------:R-:W-:Y:S01]  /*8610*/  @P3 R2UR UR73, R7 ;  /* 0x00000000074932ca */ /* 0x000fe200000e0000 */
[----:B------:R-:W-:Y:S01]  /*8620*/  UMOV UR75, 0x4048010 ;  /* 0x04048010004b7882 */ /* 0x000fe20000000000 */
[----:B------:R-:W-:Y:S01]  /*8630*/  MOV.SPILL R21, UR74 ;  /* 0x0000004a00157c02 */ /* 0x000fe20009000f00 */
[----:B------:R-:W-:Y:S01]  /*8640*/  UMOV UR74, 0x0 ;  /* 0x00000000004a7882 */ /* 0x000fe20000000000 */
[----:B------:R-:W-:Y:S02]  /*8650*/  MOV.SPILL R16, UR67 ;  /* 0x0000004300107c02 */ /* 0x000fe40009000f00 */
[----:B------:R-:W-:Y:S02]  /*8660*/  MOV.SPILL R17, UR66 ;  /* 0x0000004200117c02 */ /* 0x000fe40009000f00 */
[----:B------:R-:W-:Y:S02]  /*8670*/  R2UR UR66, R210 ;  /* 0x00000000d24272ca */ /* 0x000fe400000e0000 */
[----:B------:R-:W-:-:S02]  /*8680*/  R2UR UR67, R211 ;  /* 0x00000000d34372ca */ /* 0x000fc400000e0000 */
[----:B------:R-:W-:Y:S02]  /*8690*/  MOV.SPILL R24, UR5 ;  /* 0x0000000500187c02 */ /* 0x000fe40009000f00 */
[----:B------:R-:W-:Y:S02]  /*86a0*/  MOV.SPILL R25, UR4 ;  /* 0x0000000400197c02 */ /* 0x000fe40009000f00 */
[----:B------:R-:W-:Y:S02]  /*86b0*/  R2UR UR4, R206 ;  /* 0x00000000ce0472ca */ /* 0x000fe400000e0000 */
[----:B------:R-:W-:Y:S02]  /*86c0*/  R2UR UR5, R207 ;  /* 0x00000000cf0572ca */ /* 0x000fe400000e0000 */
[----:B--2---:R-:W-:-:S13]  /*86d0*/  R2UR UR70, R6 ;  /* 0x00000000064672ca */ /* 0x004fda00000e0000 */
[----:B------:R-:W-:Y:S01]  /*86e0*/  IMAD.U32 R6, RZ, RZ, UR70 ;  /* 0x00000046ff067e24 */ /* 0x000fe2000f8e00ff */
[----:B------:R-:W-:-:S04]  /*86f0*/  @P3 R2UR UR70, R4 ;  /* 0x00000000044632ca */ /* 0x000fc800000e0000 */
[----:B------:R-:W-:-:S13]  /*8700*/  @P3 R2UR UR72, R6 ;  /* 0x00000000064832ca */ /* 0x000fda00000e0000 */
[----:B------:R0:W-:Y:S02]  /*8710*/  UTCHMMA gdesc[UR70], gdesc[UR72], tmem[UR7], tmem[UR74], idesc[UR75], !UPT ;  /* 0x00ff4a48460075ea */ /* 0x0001e4000f800007 */
[----:B0-----:R-:W-:Y:S01]  /*8720*/  UMOV UR72, 0x0 ;  /* 0x0000000000487882 */ /* 0x001fe20000000000 */
[----:B------:R-:W-:Y:S02]  /*8730*/  UMOV UR73, 0x4048010 ;  /* 0x0404801000497882 */ /* 0x000fe40000000000 */
[----:B------:R-:W-:Y:S01]  /*8740*/  UTCHMMA gdesc[UR68], gdesc[UR10], tmem[UR7], tmem[UR72], idesc[UR73], UPT ;  /* 0x00ff480a440075ea */ /* 0x000fe2000b800007 */
[----:B------:R0:W-:Y:S02]  /*8750*/  UTCHMMA gdesc[UR76], gdesc[UR8], tmem[UR7], tmem[UR72], idesc[UR73], UPT ;  /* 0x00ff48084c0075ea */ /* 0x0001e4000b800007 */
[----:B0-----:R-:W-:Y:S02]  /*8760*/  R2UR UR72, R208 ;  /* 0x00000000d04872ca */ /* 0x001fe400000e0000 */
[----:B------:R-:W-:Y:S01]  /*8770*/  R2UR UR73, R209 ;  /* 0x00000000d14972ca */ /* 0x000fe200000e0000 */
[----:B------:R-:W-:Y:S01]  /*8780*/  UMOV UR70, 0x0 ;  /* 0x0000000000467882 */ /* 0x000fe20000000000 */
[----:B------:R-:W-:-:S02]  /*8790*/  UMOV UR71, 0x4048010 ;  /* 0x0404801000477882 */ /* 0x000fc40000000000 */
[----:B------:R-:W-:Y:S01]  /*87a0*/  UTCHMMA gdesc[UR12], gdesc[UR66], tmem[UR7], tmem[UR70], idesc[UR71], UPT ;  /* 0x00ff46420c0075ea */ /* 0x000fe2000b800007 */
[----:B------:R-:W-:-:S08]  /*87b0*/  R2UR UR74, R202 ;  /* 0x00000000ca4a72ca */ /* 0x000fd000000e0000 */
[----:B------:R0:W-:Y:S01]  /*87c0*/  UTCHMMA gdesc[UR14], gdesc[UR72], tmem[UR7], tmem[UR70], idesc[UR71], UPT ;  /* 0x00ff46480e0075ea */ /* 0x0001e2000b800007 */
[----:B------:R-:W-:Y:S02]  /*87d0*/  R2UR UR75, R203 ;  /* 0x00000000cb4b72ca */ /* 0x000fe400000e0000 */
[----:B------:R-:W-:Y:S01]  /*87e0*/  R2UR UR68, R200 ;  /* 0x00000000c84472ca */ /* 0x000fe200000e0000 */
[----:B0-----:R-:W-:Y:S01]  /*87f0*/  UMOV UR72, 0x0 ;  /* 0x0000000000487882 */ /* 0x001fe20000000000 */
[----:B------:R-:W-:Y:S02]  /*8800*/  UMOV UR73, 0x4048010 ;  /* 0x0404801000497882 */ /* 0x000fe40000000000 */
[----:B------:R0:W-:Y:S01]  /*8810*/  UTCHMMA gdesc[UR16], gdesc[UR4], tmem[UR7], tmem[UR72], idesc[UR73], UPT ;  /* 0x00ff4804100075ea */ /* 0x0001e2000b800007 */
[----:B------:R-:W-:Y:S02]  /*8820*/  R2UR UR69, R201 ;  /* 0x00000000c94572ca */ /* 0x000fe400000e0000 */
[----:B0-----:R-:W-:-:S02]  /*8830*/  R2UR UR72, R204 ;  /* 0x00000000cc4872ca */ /* 0x001fc400000e0000 */
[----:B------:R-:W-:Y:S02]  /*8840*/  R2UR UR73, R205 ;  /* 0x00000000cd4972ca */ /* 0x000fe400000e0000 */
[----:B------:R-:W-:Y:S02]  /*8850*/  R2UR UR8, R198 ;  /* 0x00000000c60872ca */ /* 0x000fe400000e0000 */
[----:B------:R-:W-:-:S09]  /*8860*/  R2UR UR9, R199 ;  /* 0x00000000c70972ca */ /* 0x000fd200000e0000 */
[----:B------:R0:W-:Y:S02]  /*8870*/  UTCHMMA gdesc[UR18], gdesc[UR72], tmem[UR7], tmem[UR70], idesc[UR71], UPT ;  /* 0x00ff4648120075ea */ /* 0x0001e4000b800007 */
[----:B0-----:R-:W-:Y:S01]  /*8880*/  UMOV UR72, 0x0 ;  /* 0x0000000000487882 */ /* 0x001fe20000000000 */
[----:B------:R-:W-:Y:S02]  /*8890*/  UMOV UR73, 0x4048010 ;  /* 0x0404801000497882 */ /* 0x000fe40000000000 */
[----:B------:R-:W-:Y:S01]  /*88a0*/  UTCHMMA gdesc[UR20], gdesc[UR74], tmem[UR7], tmem[UR72], idesc[UR73], UPT ;  /* 0x00ff484a140075ea */ /* 0x000fe2000b800007 */
[----:B------:R0:W-:Y:S01]  /*88b0*/  UTCHMMA gdesc[UR22], gdesc[UR68], tmem[UR7], tmem[UR72], idesc[UR73], UPT ;  /* 0x00ff4844160075ea */ /* 0x0001e2000b800007 */
[----:B------:R-:W-:Y:S01]  /*88c0*/  UTCHMMA gdesc[UR24], gdesc[UR8], tmem[UR7], tmem[UR70], idesc[UR71], UPT ;  /* 0x00ff4608180075ea */ /* 0x000fe2000b800007 */
[----:B0-----:R-:W-:Y:S02]  /*88d0*/  R2UR UR72, R196 ;  /* 0x00000000c44872ca */ /* 0x001fe400000e0000 */
[----:B------:R-:W-:-:S02]  /*88e0*/  R2UR UR73, R197 ;  /* 0x00000000c54972ca */ /* 0x000fc400000e0000 */
[----:B------:R-:W-:Y:S02]  /*88f0*/  R2UR UR4, R192 ;  /* 0x00000000c00472ca */ /* 0x000fe400000e0000 */
[----:B------:R-:W-:-:S09]  /*8900*/  R2UR UR5, R193 ;  /* 0x00000000c10572ca */ /* 0x000fd200000e0000 */
[----:B------:R0:W-:Y:S02]  /*8910*/  UTCHMMA gdesc[UR26], gdesc[UR72], tmem[UR7], tmem[UR70], idesc[UR71], UPT ;  /* 0x00ff46481a0075ea */ /* 0x0001e4000b800007 */
[----:B0-----:R-:W-:Y:S02]  /*8920*/  R2UR UR70, R194 ;  /* 0x00000000c24672ca */ /* 0x001fe400000e0000 */
[----:B------:R-:W-:Y:S01]  /*8930*/  R2UR UR71, R195 ;  /* 0x00000000c34772ca */ /* 0x000fe200000e0000 */
[----:B------:R-:W-:Y:S01]  /*8940*/  UMOV UR72, 0x0 ;  /* 0x0000000000487882 */ /* 0x000fe20000000000 */
[----:B------:R-:W-:Y:S01]  /*8950*/  UMOV UR73, 0x4048010 ;  /* 0x0404801000497882 */ /* 0x000fe20000000000 */
[----:B------:R-:W-:Y:S02]  /*8960*/  R2UR UR74, R188 ;  /* 0x00000000bc4a72ca */ /* 0x000fe400000e0000 */
[----:B------:R-:W-:-:S08]  /*8970*/  R2UR UR75, R189 ;  /* 0x00000000bd4b72ca */ /* 0x000fd000000e0000 */
[----:B------:R0:W-:Y:S02]  /*8980*/  UTCHMMA gdesc[UR28], gdesc[UR70], tmem[UR7], tmem[UR72], idesc[UR73], UPT ;  /* 0x00ff48461c0075ea */ /* 0x0001e4000b800007 */
[----:B0-----:R-:W-:Y:S01]  /*8990*/  UMOV UR70, 0x0 ;  /* 0x0000000000467882 */ /* 0x001fe20000000000 */
[----:B------:R-:W-:Y:S02]  /*89a0*/  UMOV UR71, 0x4048010 ;  /* 0x0404801000477882 */ /* 0x000fe40000000000 */
[----:B------:R0:W-:Y:S02]  /*89b0*/  UTCHMMA gdesc[UR30], gdesc[UR4], tmem[UR7], tmem[UR70], idesc[UR71], UPT ;  /* 0x00ff46041e0075ea */ /* 0x0001e4000b800007 */
[----:B0-----:R-:W-:Y:S02]  /*89c0*/  R2UR UR70, R190 ;  /* 0x00000000be4672ca */ /* 0x001fe400000e0000 */
[----:B------:R-:W-:Y:S02]  /*89d0*/  R2UR UR71, R191 ;  /* 0x00000000bf4772ca */ /* 0x000fe400000e0000 */
[----:B------:R-:W-:-:S02]  /*89e0*/  R2UR UR68, R186 ;  /* 0x00000000ba4472ca */ /* 0x000fc400000e0000 */
[----:B------:R-:W-:Y:S02]  /*89f0*/  R2UR UR69, R187 ;  /* 0x00000000bb4572ca */ /* 0x000fe400000e0000 */
[----:B------:R-:W-:Y:S02]  /*8a00*/  R2UR UR8, R182 ;  /* 0x00000000b60872ca */ /* 0x000fe400000e0000 */
[----:B------:R-:W-:-:S05]  /*8a10*/  R2UR UR9, R183 ;  /* 0x00000000b70972ca */ /* 0x000fca00000e0000 */
[----:B------:R-:W-:Y:S01]  /*8a20*/  UTCHMMA gdesc[UR32], gdesc[UR70], tmem[UR7], tmem[UR72], idesc[UR73], UPT ;  /* 0x00ff4846200075ea */ /* 0x000fe2000b800007 */
[----:B------:R0:W-:Y:S02]  /*8a30*/  UTCHMMA gdesc[UR34], gdesc[UR74], tmem[UR7], tmem[UR72], idesc[UR73], UPT ;  /* 0x00ff484a220075ea */ /* 0x0001e4000b800007 */
[----:B0-----:R-:W-:Y:S02]  /*8a40*/  R2UR UR72, R184 ;  /* 0x00000000b84872ca */ /* 0x001fe400000e0000 */
[----:B------:R-:W-:Y:S01]  /*8a50*/  R2UR UR73, R185 ;  /* 0x00000000b94972ca */ /* 0x000fe200000e0000 */
[----:B------:R-:W-:Y:S01]  /*8a60*/  UMOV UR70, 0x0 ;  /* 0x0000000000467882 */ /* 0x000fe20000000000 */
[----:B------:R-:W-:Y:S02]  /*8a70*/  UMOV UR71, 0x4048010 ;  /* 0x0404801000477882 */ /* 0x000fe40000000000 */
[----:B------:R-:W-:Y:S09]  /*8a80*/  UTCHMMA gdesc[UR36], gdesc[UR68], tmem[UR7], tmem[UR70], idesc[UR71], UPT ;  /* 0x00ff4644240075ea */ /* 0x000ff2000b800007 */
[----:B------:R0:W-:Y:S02]  /*8a90*/  UTCHMMA gdesc[UR38], gdesc[UR72], tmem[UR7], tmem[UR70], idesc[UR71], UPT ;  /* 0x00ff4648260075ea */ /* 0x0001e4000b800007 */
[----:B0-----:R-:W-:Y:S01]  /*8aa0*/  UMOV UR72, 0x0 ;  /* 0x0000000000487882 */ /* 0x001fe20000000000 */
[----:B------:R-:W-:-:S02]  /*8ab0*/  UMOV UR73, 0x4048010 ;  /* 0x0404801000497882 */ /* 0x000fc40000000000 */
[----:B------:R0:W-:Y:S02]  /*8ac0*/  UTCHMMA gdesc[UR40], gdesc[UR8], tmem[UR7], tmem[UR72], idesc[UR73], UPT ;  /* 0x00ff4808280075ea */ /* 0x0001e4000b800007 */
[----:B0-----:R-:W-:Y:S02]  /*8ad0*/  R2UR UR72, R180 ;  /* 0x00000000b44872ca */ /* 0x001fe400000e0000 */
[----:B------:R-:W-:Y:S02]  /*8ae0*/  R2UR UR73, R181 ;  /* 0x00000000b54972ca */ /* 0x000fe400000e0000 */
[----:B------:R-:W-:Y:S02]  /*8af0*/  R2UR UR4, R178 ;  /* 0x00000000b20472ca */ /* 0x000fe400000e0000 */
[----:B------:R-:W-:-:S09]  /*8b00*/  R2UR UR5, R179 ;  /* 0x00000000b30572ca */ /* 0x000fd200000e0000 */
[----:B------:R0:W-:Y:S02]  /*8b10*/  UTCHMMA gdesc[UR42], gdesc[UR72], tmem[UR7], tmem[UR70], idesc[UR71], UPT ;  /* 0x00ff46482a0075ea */ /* 0x0001e4000b800007 */
[----:B0-----:R-:W-:Y:S02]  /*8b20*/  R2UR UR70, R176 ;  /* 0x00000000b04672ca */ /* 0x001fe400000e0000 */
[----:B------:R-:W-:Y:S01]  /*8b30*/  R2UR UR71, R177 ;  /* 0x00000000b14772ca */ /* 0x000fe200000e0000 */
[----:B------:R-:W-:Y:S01]  /*8b40*/  UMOV UR72, 0x0 ;  /* 0x0000000000487882 */ /* 0x000fe20000000000 */
[----:B------:R-:W-:Y:S01]  /*8b50*/  UMOV UR73, 0x4048010 ;  /* 0x0404801000497882 */ /* 0x000fe20000000000 */
[----:B------:R-:W-:Y:S01]  /*8b60*/  R2UR UR74, R174 ;  /* 0x00000000ae4a72ca */ /* 0x000fe200000e0000 */
[----:B------:R-:W-:Y:S01]  /*8b70*/  UTCHMMA gdesc[UR44], gdesc[UR4], tmem[UR7], tmem[UR72], idesc[UR73], UPT ;  /* 0x00ff48042c0075ea */ /* 0x000fe2000b800007 */
[----:B------:R-:W-:-:S08]  /*8b80*/  R2UR UR75, R175 ;  /* 0x00000000af4b72ca */ /* 0x000fd000000e0000 */
[----:B------:R0:W-:Y:S02]  /*8b90*/  UTCHMMA gdesc[UR46], gdesc[UR70], tmem[UR7], tmem[UR72], idesc[UR73], UPT ;  /* 0x00ff48462e0075ea */ /* 0x0001e4000b800007 */
[----:B0-----:R-:W-:Y:S02]  /*8ba0*/  R2UR UR72, R172 ;  /* 0x00000000ac4872ca */ /* 0x001fe400000e0000 */
[----:B------:R-:W-:Y:S01]  /*8bb0*/  R2UR UR73, R173 ;  /* 0x00000000ad4972ca */ /* 0x000fe200000e0000 */
[----:B------:R-:W-:Y:S01]  /*8bc0*/  UMOV UR70, 0x0 ;  /* 0x0000000000467882 */ /* 0x000fe20000000000 */
[----:B------:R-:W-:Y:S02]  /*8bd0*/  UMOV UR71, 0x4048010 ;  /* 0x0404801000477882 */ /* 0x000fe40000000000 */
[----:B------:R-:W-:Y:S09]  /*8be0*/  UTCHMMA gdesc[UR48], gdesc[UR74], tmem[UR7], tmem[UR70], idesc[UR71], UPT ;  /* 0x00ff464a300075ea */ /* 0x000ff2000b800007 */
[----:B------:R0:W-:Y:S02]  /*8bf0*/  UTCHMMA gdesc[UR50], gdesc[UR72], tmem[UR7], tmem[UR70], idesc[UR71], UPT ;  /* 0x00ff4648320075ea */ /* 0x0001e4000b800007 */
[----:B0-----:R-:W-:-:S02]  /*8c00*/  R2UR UR70, R170 ;  /* 0x00000000aa4672ca */ /* 0x001fc400000e0000 */
[----:B------:R-:W-:Y:S01]  /*8c10*/  R2UR UR71, R171 ;  /* 0x00000000ab4772ca */ /* 0x000fe200000e0000 */
[----:B------:R-:W-:Y:S01]  /*8c20*/  UMOV UR72, 0x0 ;  /* 0x0000000000487882 */ /* 0x000fe20000000000 */
[----:B------:R-:W-:-:S11]  /*8c30*/  UMOV UR73, 0x4048010 ;  /* 0x0404801000497882 */ /* 0x000fd60000000000 */
        /* <DEDUP_REMOVED lines=25> */
[----:B------:R-:W-:Y:S01]  /*8dd0*/  UMOV UR73, 0x4048010 ;  /* 0x0404801000497882 */ /* 0x000fe20000000000 */
[----:B------:R-:W-:Y:S02]  /*8de0*/  R2UR.FILL UR67, R16 ;  /* 0x00000000104372ca */ /* 0x000fe400004e0000 */
[----:B------:R-:W-:-:S08]  /*8df0*/  R2UR.FILL UR66, R17 ;  /* 0x00000000114272ca */ /* 0x000fd000004e0000 */
[----:B------:R0:W-:Y:S02]  /*8e00*/  UTCHMMA gdesc[UR64], gdesc[UR70], tmem[UR7], tmem[UR72], idesc[UR73], UPT ;  /* 0x00ff4846400075ea */ /* 0x0001e4000b800007 */
[----:B0-----:R-:W-:Y:S02]  /*8e10*/  R2UR UR72, R156 ;  /* 0x000000009c4872ca */ /* 0x001fe400000e0000 */
[----:B------:R-:W-:Y:S01]  /*8e20*/  R2UR UR73, R157 ;  /* 0x000000009d4972ca */ /* 0x000fe200000e0000 */
[----:B------:R-:W-:Y:S01]  /*8e30*/  UMOV UR70, 0x0 ;  /* 0x0000000000467882 */ /* 0x000fe20000000000 */
[----:B------:R-:W-:Y:S01]  /*8e40*/  UMOV UR71, 0x4048010 ;  /* 0x0404801000477882 */ /* 0x000fe20000000000 */
[----:B------:R-:W-:Y:S02]  /*8e50*/  R2UR.FILL UR69, R18 ;  /* 0x00000000124572ca */ /* 0x000fe400004e0000 */
[----:B------:R-:W-:Y:S01]  /*8e60*/  R2UR.FILL UR68, R19 ;  /* 0x00000000134472ca */ /* 0x000fe200004e0000 */
[----:B---3--:R-:W-:-:S07]  /*8e70*/  VIADD R4, R26, 0x1c010 ;  /* 0x0001c0101a047836 */ /* 0x008fce0000000000 */
[----:B------:R0:W-:Y:S01]  /*8e80*/  UTCHMMA gdesc[UR66], gdesc[UR72], tmem[UR7], tmem[UR70], idesc[UR71], UPT ;  /* 0x00ff4648420075ea */ /* 0x0001e2000b800007 */
[----:B------:R-:W-:Y:S01]  /*8e90*/  IMAD.MOV.U32 R5, RZ, RZ, RZ ;  /* 0x000000ffff057224 */ /* 0x000fe200078e00ff */
[----:B0-----:R-:W-:Y:S02]  /*8ea0*/  R2UR UR70, R154 ;  /* 0x000000009a4672ca */ /* 0x001fe400000e0000 */
[----:B------:R-:W-:Y:S01]  /*8eb0*/  R2UR UR71, R155 ;  /* 0x000000009b4772ca */ /* 0x000fe200000e0000 */
[----:B------:R-:W-:Y:S01]  /*8ec0*/  UMOV UR72, 0x0 ;  /* 0x0000000000487882 */ /* 0x000fe20000000000 */
[----:B------:R-:W-:Y:S01]  /*8ed0*/  @P3 MOV R4, R4 ;  /* 0x0000000400043202 */ /* 0x000fe20000000f00 */
[----:B------:R-:W-:-:S10]  /*8ee0*/  UMOV UR73, 0x4048010 ;  /* 0x0404801000497882 */ /* 0x000fd40000000000 */
[----:B------:R0:W-:Y:S02]  /*8ef0*/  UTCHMMA gdesc[UR68], gdesc[UR70], tmem[UR7], tmem[UR72], idesc[UR73], UPT ;  /* 0x00ff4846440075ea */ /* 0x0001e4000b800007 */
[----:B0-----:R-:W-:Y:S02]  /*8f00*/  @P3 R2UR UR70, R4 ;  /* 0x00000000044632ca */ /* 0x001fe400000e0000 */
[----:B------:R-:W-:-:S11]  /*8f10*/  R2UR.FILL UR75, R20 ;  /* 0x00000000144b72ca */ /* 0x000fd600004e0000 */
[----:B------:R0:W-:Y:S01]  /*8f20*/  UTCBAR [UR70], URZ ;  /* 0x000000ff460073e9 */ /* 0x0001e200080000ff */
[----:B------:R-:W-:Y:S02]  /*8f30*/  R2UR.FILL UR74, R21 ;  /* 0x00000000154a72ca */ /* 0x000fe400004e0000 */
[----:B------:R-:W-:Y:S02]  /*8f40*/  R2UR.FILL UR9, R22 ;  /* 0x00000000160972ca */ /* 0x000fe400004e0000 */
[----:B------:R-:W-:Y:S02]  /*8f50*/  R2UR.FILL UR8, R23 ;  /* 0x00000000170872ca */ /* 0x000fe400004e0000 */
[----:B------:R-:W-:Y:S02]  /*8f60*/  R2UR.FILL UR5, R24 ;  /* 0x00000000180572ca */ /* 0x000fe400004e0000 */
[----:B0-----:R-:W-:-:S15]  /*8f70*/  R2UR.FILL UR4, R25 ;  /* 0x00000000190472ca */ /* 0x001fde00004e0000 */
.L_x_16:
[----:B------:R-:W0:Y:S01]  /*8f80*/  SYNCS.PHASECHK.TRANS64.TRYWAIT P3, [UR4+0x1c010], RZ ;  /* 0x01c010ffff0075a7 */ /* 0x000e220008061104 */
[----:B------:R-:W1:Y:S01]  /*8f90*/  LDC R16, c[0x0][0x3a8] ;  /* 0x0000ea00ff107b82 */ /* 0x000e620000000800 */
[----:B0-----:R-:W-:Y:S05]  /*8fa0*/  @!P3 BRA `(.L_x_17) ;  /* 0x0000006000ecb947 */ /* 0x001fea0003800000 */
.L_x_25:
[----:B------:R-:W2:Y:S04]  /*8fb0*/  LDL R4, [R1+0x7c] ;  /* 0x00007c0001047983 */ /* 0x000ea80000100800 */
[----:B------:R-:W3:Y:S01]  /*8fc0*/  LDL R24, [R1+0x98] ;  /* 0x0000980001187983 */ /* 0x000ee20000100800 */
[----:B------:R-:W-:Y:S01]  /*8fd0*/  BAR.SYNC.DEFER_BLOCKING 0x0 ;  /* 0x0000000000007b1d */ /* 0x000fe20000010000 */
[----:B------:R-:W-:-:S04]  /*8fe0*/  ISETP.GT.U32.AND P3, PT, R8, R145, PT ;  /* 0x000000910800720c */ /* 0x000fc80003f64070 */
[----:B------:R-:W-:Y:S01]  /*8ff0*/  ISETP.GT.U32.AND.EX P3, PT, R9, RZ, PT, P3 ;  /* 0x000000ff0900720c */ /* 0x000fe20003f64130 */
[----:B------:R-:W0:Y:S01]  /*9000*/  S2R R26, SR_TID.X ;  /* 0x00000000001a7919 */ /* 0x000e220000002100 */
[----:B------:R-:W4:Y:S04]  /*9010*/  LDL.64 R22, [R1+0x60] ;  /* 0x0000600001167983 */ /* 0x000f280000100a00 */
[----:B------:R-:W5:Y:S04]  /*9020*/  LDL.64 R20, [R1+0x58] ;  /* 0x0000580001147983 */ /* 0x000f680000100a00 */
[----:B------:R-:W3:Y:S01]  /*9030*/  LDL.64 R18, [R1+0x50] ;  /* 0x0000500001127983 */ /* 0x000ee20000100a00 */
[----:B------:R-:W1:Y:S01]  /*9040*/  @!P2 SYNCS.CCTL.IV [UR4+0x1c010] ;  /* 0x01c01000ff00a9b1 */ /* 0x000e620008000004 */
[----:B0-----:R-:W-:-:S02]  /*9050*/  LOP3.LUT R25, R26, 0xff, RZ, 0xc0, !PT ;  /* 0x000000ff1a197812 */ /* 0x001fc400078ec0ff */
[C---:B------:R-:W-:Y:S02]  /*9060*/  LOP3.LUT R17, R26.reuse, 0x60, RZ, 0xc0, !PT ;  /* 0x000000601a117812 */ /* 0x040fe400078ec0ff */
[----:B------:R-:W-:Y:S02]  /*9070*/  LOP3.LUT R27, R26, 0xf, RZ, 0xc0, !PT ;  /* 0x0000000f1a1b7812 */ /* 0x000fe400078ec0ff */
[----:B------:R-:W-:Y:S02]  /*9080*/  SHF.R.U32.HI R26, RZ, 0x5, R25 ;  /* 0x00000005ff1a7819 */ /* 0x000fe40000011619 */
[----:B------:R-:W-:-:S05]  /*9090*/  LEA.HI R25, R17, R27, RZ, 0x1f ;  /* 0x0000001b11197211 */ /* 0x000fca00078ff8ff */
[----:B------:R-:W-:-:S05]  /*90a0*/  IMAD.SHL.U32 R25, R25, 0x8, RZ ;  /* 0x0000000819197824 */ /* 0x000fca00078e00ff */
[----:B------:R-:W-:Y:S02]  /*90b0*/  LOP3.LUT R25, R25, 0x4, R26, 0xf8, !PT ;  /* 0x0000000419197812 */ /* 0x000fe400078ef81a */
[----:B------:R-:W-:-:S05]  /*90c0*/  LEA.HI R17, R17, R27, RZ, 0x1f ;  /* 0x0000001b11117211 */ /* 0x000fca00078ff8ff */
[----:B------:R-:W-:Y:S01]  /*90d0*/  IMAD.SHL.U32 R17, R17, 0x8, RZ ;  /* 0x0000000811117824 */ /* 0x000fe200078e00ff */
[----:B--2---:R-:W-:-:S13]  /*90e0*/  R2UR UR70, R4 ;  /* 0x00000000044672ca */ /* 0x004fda00000e0000 */
[----:B------:R-:W-:Y:S01]  /*90f0*/  LDTM.16dp32bit_t0_t15.x4 R4, tmem[UR70] ;  /* 0x00000046000479ee */ /* 0x000fe20008900000 */
[----:B------:R-:W0:Y:S01]  /*9100*/  LDTM.16dp32bit_t16_t31.x4 R4, tmem[UR70+0x4] ;  /* 0x00000446000479ee */ /* 0x000e220008920000 */
[----:B------:R-:W-:Y:S01]  /*9110*/  NOP ;  /* 0x0000000000007918 */ /* 0x000fe20000000000 */
[-C--:B01----:R-:W-:Y:S01]  /*9120*/  FMUL R4, R4, R16.reuse ;  /* 0x0000001004047220 */ /* 0x083fe20000400000 */
[----:B------:R-:W-:-:S04]  /*9130*/  FMUL R5, R5, R16 ;  /* 0x0000001005057220 */ /* 0x000fc80000400000 */
[----:B------:R-:W-:Y:S02]  /*9140*/  FSEL R4, R4, -INF , !P3 ;  /* 0xff80000004047808 */ /* 0x000fe40005800000 */
[----:B------:R-:W-:-:S04]  /*9150*/  ISETP.GE.U32.AND P3, PT, R8, R145, PT ;  /* 0x000000910800720c */ /* 0x000fc80003f66070 */
[----:B------:R-:W-:-:S04]  /*9160*/  ISETP.GE.U32.AND.EX P3, PT, R9, RZ, PT, P3 ;  /* 0x000000ff0900720c */ /* 0x000fc80003f66130 */
[----:B------:R-:W-:Y:S02]  /*9170*/  FSEL R5, R5, -INF , !P3 ;  /* 0xff80000005057808 */ /* 0x000fe40005800000 */
[----:B------:R-:W-:Y:S01]  /*9180*/  ISETP.GT.U32.AND P3, PT, R12, R145, PT ;  /* 0x000000910c00720c */ /* 0x000fe20003f64070 */
[----:B------:R-:W-:-:S03]  /*9190*/  FMUL R6, R6, R16 ;  /* 0x0000001006067220 */ /* 0x000fc60000400000 */
[----:B------:R-:W-:-:S04]  /*91a0*/  ISETP.GT.U32.AND.EX P3, PT, R13, RZ, PT, P3 ;  /* 0x000000ff0d00720c */ /* 0x000fc80003f64130 */
[----:B------:R-:W-:Y:S02]  /*91b0*/  FSEL R6, R6, -INF , !P3 ;  /* 0xff80000006067808 */ /* 0x000fe40005800000 */
[----:B------:R-:W-:Y:S01]  /*91c0*/  ISETP.GT.U32.AND P3, PT, R14, R145, PT ;  /* 0x000000910e00720c */ /* 0x000fe20003f64070 */
[----:B------:R-:W-:-:S03]  /*91d0*/  FMUL R7, R7, R16 ;  /* 0x0000001007077220 */ /* 0x000fc60000400000 */
[----:B------:R-:W-:-:S04]  /*91e0*/  ISETP.GT.U32.AND.EX P3, PT, R15, RZ, PT, P3 ;  /* 0x000000ff0f00720c */ /* 0x000fc80003f64130 */
[----:B------:R-:W-:Y:S02]  /*91f0*/  FSEL R8, R7, -INF , !P3 ;  /* 0xff80000007087808 */ /* 0x000fe40005800000 */
[----:B------:R-:W-:-:S04]  /*9200*/  FMNMX3 R7, R4, R5, R6, !PT ;  /* 0x0000000504077276 */ /* 0x000fc80007800006 */
[----:B------:R-:W-:-:S05]  /*9210*/  FMNMX R7, R8, R7, !PT ;  /* 0x0000000708077209 */ /* 0x000fca0007800000 */
[----:B------:R-:W0:Y:S02]  /*9220*/  SHFL.BFLY PT, R12, R7, 0x10, 0x1f ;  /* 0x0e001f00070c7f89 */ /* 0x000e2400000e0000 */
[----:B0-----:R-:W-:-:S05]  /*9230*/  FMNMX R12, R7, R12, !PT ;  /* 0x0000000c070c7209 */ /* 0x001fca0007800000 */
[----:B------:R-:W-:Y:S01]  /*9240*/  @!P5 STS [R25+UR4+0x14000], R12 ;  /* 0x0140000c1900d988 */ /* 0x000fe20008000804 */
[----:B------:R-:W-:Y:S06]  /*9250*/  BAR.SYNC.DEFER_BLOCKING 0x0 ;  /* 0x0000000000007b1d */ /* 0x000fec0000010000 */
[----:B---3--:R-:W0:Y:S04]  /*9260*/  @!P6 LDS R144, [R24+0x14000] ;  /* 0x014000001890e984 */ /* 0x008e280000000800 */
[----:B0-----:R-:W0:Y:S02]  /*9270*/  SHFL.BFLY PT, R9, R144, 0x1, 0x1f ;  /* 0x0c201f0090097f89 */ /* 0x001e2400000e0000 */
[----:B0-----:R-:W-:-:S05]  /*9280*/  FMNMX R9, R144, R9, !PT ;  /* 0x0000000990097209 */ /* 0x001fca0007800000 */
[----:B------:R-:W-:Y:S01]  /*9290*/  @P0 STS [R24+0x14000], R9 ;  /* 0x0140000918000388 */ /* 0x000fe20000000800 */
[----:B------:R-:W-:Y:S06]  /*92a0*/  BAR.SYNC.DEFER_BLOCKING 0x0 ;  /* 0x0000000000007b1d */ /* 0x000fec0000010000 */
[----:B------:R-:W0:Y:S02]  /*92b0*/  LDS R133, [R17+UR4+0x14000] ;  /* 0x0140000411857984 */ /* 0x000e240008000800 */
[----:B0-----:R-:W-:-:S05]  /*92c0*/  FMNMX R133, R133, R0, !PT ;  /* 0x0000000085857209 */ /* 0x001fca0007800000 */
[--C-:B------:R-:W-:Y:S01]  /*92d0*/  FADD R4, R4, -R133.reuse ;  /* 0x8000008504047221 */ /* 0x100fe20000000000 */
[--C-:B------:R-:W-:Y:S01]  /*92e0*/  FADD R5, R5, -R133.reuse ;  /* 0x8000008505057221 */ /* 0x100fe20000000000 */
[--C-:B------:R-:W-:Y:S02]  /*92f0*/  FADD R6, R6, -R133.reuse ;  /* 0x8000008506067221 */ /* 0x100fe40000000000 */
[----:B------:R-:W-:Y:S01]  /*9300*/  FMUL R4, R4, 1.4426950216293334961 ;  /* 0x3fb8aa3b04047820 */ /* 0x000fe20000400000 */
[----:B------:R-:W-:Y:S01]  /*9310*/  FMUL R5, R5, 1.4426950216293334961 ;  /* 0x3fb8aa3b05057820 */ /* 0x000fe20000400000 */
[----:B------:R-:W-:Y:S01]  /*9320*/  FMUL R7, R6, 1.4426950216293334961 ;  /* 0x3fb8aa3b06077820 */ /* 0x000fe20000400000 */
[----:B------:R-:W-:-:S03]  /*9330*/  FADD R6, R8, -R133 ;  /* 0x8000008508067221 */ /* 0x000fc60000000000 */
[----:B------:R-:W-:Y:S01]  /*9340*/  MUFU.EX2 R4, R4 ;  /* 0x0000000400047308 */ /* 0x000fe20000000800 */
[----:B------:R-:W-:-:S07]  /*9350*/  FMUL R6, R6, 1.4426950216293334961 ;  /* 0x3fb8aa3b06067820 */ /* 0x000fce0000400000 */
        /* <DEDUP_REMOVED lines=16> */
[----:B------:R-:W-:-:S05]  /*9460*/  IMAD.U32 R11, R11, -0x80000000, RZ ;  /* 0x800000000b0b7824 */ /* 0x000fca00078e00ff */
[----:B------:R0:W1:Y:S01]  /*9470*/  LDS R151, [R17+UR4+0x14000] ;  /* 0x0140000411977984 */ /* 0x0000620008000800 */
[----:B------:R-:W2:Y:S01]  /*9480*/  SYNCS.PHASECHK.TRANS64.TRYWAIT P3, [R10+URZ], R11 ;  /* 0x0000000b0a0075a7 */ /* 0x000ea200080611ff */
[----:B----4-:R-:W-:-:S04]  /*9490*/  IMAD.WIDE R6, R3, 0x2, R22 ;  /* 0x0000000203067825 */ /* 0x010fc800078e0216 */
[----:B-----5:R-:W-:-:S04]  /*94a0*/  IMAD.WIDE R12, R3, 0x2, R20 ;  /* 0x00000002030c7825 */ /* 0x020fc800078e0214 */
[----:B------:R-:W-:Y:S01]  /*94b0*/  IMAD.WIDE R14, R3, 0x2, R18 ;  /* 0x00000002030e7825 */ /* 0x000fe200078e0212 */
[----:B012---:R-:W-:Y:S06]  /*94c0*/  @!P3 BRA `(.L_x_18) ;  /* 0x0000005c00b0b947 */ /* 0x007fec0003800000 */
.L_x_26:
[----:B------:R-:W2:Y:S04]  /*94d0*/  LDL.64 R16, [R1+0x48] ;  /* 0x0000480001107983 */ /* 0x000ea80000100a00 */
[----:B------:R-:W3:Y:S04]  /*94e0*/  LDL.64 R34, [R1+0x38] ;  /* 0x0000380001227983 */ /* 0x000ee80000100a00 */
[----:B------:R-:W4:Y:S04]  /*94f0*/  LDL.64 R32, [R1+0x28] ;  /* 0x0000280001207983 */ /* 0x000f280000100a00 */
[----:B------:R-:W5:Y:S04]  /*9500*/  LDL.64 R18, [R1+0x40] ;  /* 0x0000400001127983 */ /* 0x000f680000100a00 */
[----:B------:R-:W5:Y:S04]  /*9510*/  LDL.64 R24, [R1+0x30] ;  /* 0x0000300001187983 */ /* 0x000f680000100a00 */
[----:B------:R-:W5:Y:S04]  /*9520*/  LDL.64 R28, [R1+0x18] ;  /* 0x00001800011c7983 */ /* 0x000f680000100a00 */
[----:B------:R-:W5:Y:S04]  /*9530*/  LDL.64 R30, [R1+0x20] ;  /* 0x00002000011e7983 */ /* 0x000f680000100a00 */
[----:B------:R-:W5:Y:S04]  /*9540*/  LDL.64 R22, [R1+0x8] ;  /* 0x0000080001167983 */ /* 0x000f680000100a00 */
[----:B------:R-:W5:Y:S04]  /*9550*/  LDL.64 R26, [R1] ;  /* 0x00000000011a7983 */ /* 0x000f680000100a00 */
[----:B------:R-:W5:Y:S04]  /*9560*/  LDL.64 R20, [R1+0x10] ;  /* 0x0000100001147983 */ /* 0x000f680000100a00 */
[----:B------:R3:W5:Y:S04]  /*9570*/  LDG.E.U16 R11, desc[UR8][R14.64] ;  /* 0x000000080e0b7981 */ /* 0x000768000c1e1500 */
[----:B------:R-:W5:Y:S04]  /*9580*/  LDG.E.U16 R7, desc[UR8][R6.64] ;  /* 0x0000000806077981 */ /* 0x000f68000c1e1500 */
[----:B------:R-:W5:Y:S01]  /*9590*/  LDG.E.U16 R12, desc[UR8][R12.64] ;  /* 0x000000080c0c7981 */ /* 0x000f62000c1e1500 */
[----:B--2---:R-:W-:-:S04]  /*95a0*/  IMAD.WIDE R16, R3, 0x2, R16 ;  /* 0x0000000203107825 */ /* 0x004fc800078e0210 */
[C---:B---3--:R-:W-:Y:S01]  /*95b0*/  IMAD.WIDE R14, R3.reuse, 0x2, R34 ;  /* 0x00000002030e7825 */ /* 0x048fe200078e0222 */
[----:B------:R4:W2:Y:S05]  /*95c0*/  LDG.E.U16 R6, desc[UR8][R16.64] ;  /* 0x0000000810067981 */ /* 0x0008aa000c1e1500 */
[----:B------:R-:W3:Y:S01]  /*95d0*/  LDG.E.U16 R14, desc[UR8][R14.64] ;  /* 0x000000080e0e7981 */ /* 0x000ee2000c1e1500 */
[----:B----4-:R-:W-:-:S04]  /*95e0*/  IMAD.WIDE R16, R3, 0x2, R32 ;  /* 0x0000000203107825 */ /* 0x010fc800078e0220 */
[C---:B-----5:R-:W-:Y:S01]  /*95f0*/  IMAD.WIDE R18, R3.reuse, 0x2, R18 ;  /* 0x0000000203127825 */ /* 0x060fe200078e0212 */
[----:B------:R0:W4:Y:S03]  /*9600*/  LDG.E.U16 R15, desc[UR8][R16.64] ;  /* 0x00000008100f7981 */ /* 0x000126000c1e1500 */
[C---:B------:R-:W-:Y:S01]  /*9610*/  IMAD.WIDE R24, R3.reuse, 0x2, R24 ;  /* 0x0000000203187825 */ /* 0x040fe200078e0218 */
[----:B------:R1:W5:Y:S05]  /*9620*/  LDG.E.U16 R13, desc[UR8][R18.64] ;  /* 0x00000008120d7981 */ /* 0x00036a000c1e1500 */
[----:B------:R-:W5:Y:S01]  /*9630*/  LDG.E.U16 R24, desc[UR8][R24.64] ;  /* 0x0000000818187981 */ /* 0x000f62000c1e1500 */
[----:B0-----:R-:W-:-:S04]  /*9640*/  IMAD.WIDE R16, R3, 0x2, R28 ;  /* 0x0000000203107825 */ /* 0x001fc800078e021c */
[----:B-1----:R-:W-:-:S04]  /*9650*/  IMAD.WIDE R18, R3, 0x2, R30 ;  /* 0x0000000203127825 */ /* 0x002fc800078e021e */
[C---:B------:R-:W-:Y:S01]  /*9660*/  IMAD.WIDE R22, R3.reuse, 0x2, R22 ;  /* 0x0000000203167825 */ /* 0x040fe200078e0216 */
[----:B------:R0:W5:Y:S04]  /*9670*/  LDG.E.U16 R25, desc[UR8][R16.64] ;  /* 0x0000000810197981 */ /* 0x000168000c1e1500 */
[----:B------:R1:W5:Y:S01]  /*9680*/  LDG.E.U16 R10, desc[UR8][R18.64] ;  /* 0x00000008120a7981 */ /* 0x000362000c1e1500 */
[----:B0-----:R-:W-:-:S04]  /*9690*/  IMAD.WIDE R16, R3, 0x2, R250 ;  /* 0x0000000203107825 */ /* 0x001fc800078e02fa */
[C---:B-1----:R-:W-:Y:S01]  /*96a0*/  IMAD.WIDE R18, R3.reuse, 0x2, R26 ;  /* 0x0000000203127825 */ /* 0x042fe200078e021a */
[----:B------:R0:W5:Y:S03]  /*96b0*/  LDG.E.U16 R29, desc[UR8][R16.64] ;  /* 0x00000008101d7981 */ /* 0x000166000c1e1500 */
[C---:B------:R-:W-:Y:S01]  /*96c0*/  IMAD.WIDE R20, R3.reuse, 0x2, R20 ;  /* 0x0000000203147825 */ /* 0x040fe200078e0214 */
[----:B------:R1:W5:Y:S04]  /*96d0*/  LDG.E.U16 R27, desc[UR8][R22.64] ;  /* 0x00000008161b7981 */ /* 0x000368000c1e1500 */
[----:B------:R1:W5:Y:S01]  /*96e0*/  LDG.E.U16 R26, desc[UR8][R20.64] ;  /* 0x00000008141a7981 */ /* 0x000362000c1e1500 */
[----:B0-----:R-:W-:-:S03]  /*96f0*/  IMAD.WIDE R16, R3, 0x2, R242 ;  /* 0x0000000203107825 */ /* 0x001fc600078e02f2 */
[----:B------:R0:W5:Y:S01]  /*9700*/  LDG.E.U16 R28, desc[UR8][R18.64] ;  /* 0x00000008121c7981 */ /* 0x000162000c1e1500 */
[----:B-1----:R-:W-:-:S03]  /*9710*/  IMAD.WIDE R22, R3, 0x2, R244 ;  /* 0x0000000203167825 */ /* 0x002fc600078e02f4 */
[----:B------:R1:W5:Y:S01]  /*9720*/  LDG.E.U16 R33, desc[UR8][R16.64] ;  /* 0x0000000810217981 */ /* 0x000362000c1e1500 */
[----:B------:R-:W-:-:S03]  /*9730*/  IMAD.WIDE R20, R3, 0x2, R246 ;  /* 0x0000000203147825 */ /* 0x000fc600078e02f6 */
        /* <DEDUP_REMOVED lines=26> */
[----:B------:R-:W5:Y:S01]  /*98e0*/  LDG.E.U16 R20, desc[UR8][R20.64] ;  /* 0x0000000814147981 */ /* 0x000f62000c1e1500 */
[----:B-1----:R-:W-:-:S03]  /*98f0*/  IMAD.WIDE R16, R3, 0x2, R218 ;  /* 0x0000000203107825 */ /* 0x002fc600078e02da */
[----:B------:R-:W5:Y:S01]  /*9900*/  LDG.E.U16 R18, desc[UR8][R18.64] ;  /* 0x0000000812127981 */ /* 0x000f62000c1e1500 */
[----:B------:R-:W-:-:S03]  /*9910*/  IMAD.WIDE R22, R3, 0x2, R214 ;  /* 0x0000000203167825 */ /* 0x000fc600078e02d6 */
[----:B------:R-:W5:Y:S04]  /*9920*/  LDG.E.U16 R16, desc[UR8][R16.64] ;  /* 0x0000000810107981 */ /* 0x000f68000c1e1500 */
[----:B------:R-:W5:Y:S01]  /*9930*/  LDG.E.U16 R22, desc[UR8][R22.64] ;  /* 0x0000000816167981 */ /* 0x000f62000c1e1500 */
[----:B------:R-:W-:Y:S02]  /*9940*/  F2FP.F16.F32.PACK_AB R4, R5, R4 ;  /* 0x000000040504723e */ /* 0x000fe400000000ff */
[----:B------:R-:W-:Y:S01]  /*9950*/  F2FP.F16.F32.PACK_AB R5, R9, R8 ;  /* 0x000000080905723e */ /* 0x000fe200000000ff */
[----:B------:R-:W-:Y:S01]  /*9960*/  STS.U16 [R132+UR4+0x18000], R7 ;  /* 0x0180000784007988 */ /* 0x000fe20008000404 */
[----:B------:R-:W-:Y:S02]  /*9970*/  FADD R0, -R133, R0 ;  /* 0x0000000085007221 */ /* 0x000fe40000000100 */
[----:B------:R-:W-:Y:S01]  /*9980*/  STTM.16dp32bit_t0_t15.x2 tmem[UR75], R4 ;  /* 0x00000004000079ed */ /* 0x000fe2000888004b */
[----:B------:R-:W-:Y:S01]  /*9990*/  STTM.16dp32bit_t16_t31.x2 tmem[UR75+0x2], R4 ;  /* 0x00000204000079ed */ /* 0x000fe200088a004b */
[----:B------:R-:W-:Y:S04]  /*99a0*/  STS.U16 [R132+UR4+0x18200], R12 ;  /* 0x0182000c84007988 */ /* 0x000fe80008000404 */
[----:B------:R-:W-:Y:S01]  /*99b0*/  STS.U16 [R132+UR4+0x18400], R11 ;  /* 0x0184000b84007988 */ /* 0x000fe20008000404 */
[----:B------:R-:W-:-:S06]  /*99c0*/  FMUL R0, R0, 1.4426950216293334961 ;  /* 0x3fb8aa3b00007820 */ /* 0x000fcc0000400000 */
[----:B------:R-:W0:Y:S01]  /*99d0*/  MUFU.EX2 R0, R0 ;  /* 0x0000000000007308 */ /* 0x000e220000000800 */
        /* <DEDUP_REMOVED lines=28> */
[----:B------:R1:W-:Y:S01]  /*9ba0*/  STS.U16 [R132+UR4+0x1be00], R22 ;  /* 0x01be001684007988 */ /* 0x0003e20008000404 */
[----:B------:R-:W2:Y:S02]  /*9bb0*/  FENCE.VIEW.ASYNC.T ;  /* 0x00000000000073c6 */ /* 0x000ea40000000200 */
[----:B--2---:R-:W-:Y:S06]  /*9bc0*/  BAR.SYNC.DEFER_BLOCKING 0x0 ;  /* 0x0000000000007b1d */ /* 0x004fec0000010000 */
[----:B-1----:R-:W0:Y:S01]  /*9bd0*/  LDTM.x128 R4, tmem[UR6] ;  /* 0x00000006000479ee */ /* 0x002e2200083c0000 */
[----:B------:R-:W-:Y:S01]  /*9be0*/  NOP ;  /* 0x0000000000007918 */ /* 0x000fe20000000000 */
        /* <DEDUP_REMOVED lines=128> */
[----:B------:R0:W-:Y:S01]  /*a3f0*/  STTM.x128 tmem[UR6], R4 ;  /* 0x00000004000079ed */ /* 0x0001e200083c0006 */
[----:B------:R-:W1:Y:S02]  /*a400*/  FENCE.VIEW.ASYNC.T ;  /* 0x00000000000073c6 */ /* 0x000e640000000200 */
[----:B-1----:R-:W-:Y:S06]  /*a410*/  BAR.SYNC.DEFER_BLOCKING 0x0 ;  /* 0x0000000000007b1d */ /* 0x002fec0000010000 */
[----:B------:R1:W-:Y:S06]  /*a420*/  MEMBAR.ALL.CTA ;  /* 0x0000000000007992 */ /* 0x0003ec0000008000 */
[----:B-1----:R-:W1:Y:S02]  /*a430*/  FENCE.VIEW.ASYNC.S ;  /* 0x00000000000073c6 */ /* 0x002e640000000000 */
[----:B-1----:R-:W-:Y:S01]  /*a440*/  BAR.SYNC.DEFER_BLOCKING 0x0 ;  /* 0x0000000000007b1d */ /* 0x002fe20000010000 */
[----:B0-----:R-:W-:Y:S01]  /*a450*/  LEA R10, R141, UR4, 0x3 ;  /* 0x000000048d0a7c11 */ /* 0x001fe2000f8e18ff */
[----:B------:R-:W-:-:S03]  /*a460*/  IMAD.MOV.U32 R11, RZ, RZ, R142 ;  /* 0x000000ffff0b7224 */ /* 0x000fc600078e008e */
[----:B------:R-:W-:Y:S01]  /*a470*/  IADD3 R10, PT, PT, R10, 0x1c000, RZ ;  /* 0x0001c0000a0a7810 */ /* 0x000fe20007ffe0ff */
[----:B------:R-:W-:Y:S06]  /*a480*/  @P4 BRA `(.L_x_19) ;  /* 0x0000000000604947 */ /* 0x000fec0003800000 */
[----:B------:R-:W-:Y:S02]  /*a490*/  R2UR UR70, R146 ;  /* 0x00000000924672ca */ /* 0x000fe400000e0000 */
[----:B------:R-:W-:Y:S02]  /*a4a0*/  ELECT P3, URZ, PT ;  /* 0x0000000000ff782f */ /* 0x000fe40003860000 */
[----:B------:R-:W-:Y:S01]  /*a4b0*/  MOV.SPILL R6, UR7 ;  /* 0x0000000700067c02 */ /* 0x000fe20009000f00 */
[----:B------:R-:W-:Y:S01]  /*a4c0*/  UMOV UR72, 0x0 ;  /* 0x0000000000487882 */ /* 0x000fe20000000000 */
[----:B------:R-:W-:Y:S01]  /*a4d0*/  UMOV UR73, 0x4400010 ;  /* 0x0440001000497882 */ /* 0x000fe20000000000 */
[----:B------:R-:W-:Y:S02]  /*a4e0*/  MOV.SPILL R7, UR6 ;  /* 0x0000000600077c02 */ /* 0x000fe40009000f00 */
[----:B------:R-:W-:Y:S02]  /*a4f0*/  R2UR UR6, R152 ;  /* 0x00000000980672ca */ /* 0x000fe400000e0000 */
[----:B------:R-:W-:-:S02]  /*a500*/  R2UR UR7, R153 ;  /* 0x00000000990772ca */ /* 0x000fc400000e0000 */
[----:B------:R-:W-:Y:S02]  /*a510*/  IMAD.U32 R4, RZ, RZ, UR70 ;  /* 0x00000046ff047e24 */ /* 0x000fe4000f8e00ff */
[----:B------:R-:W-:-:S03]  /*a520*/  @P3 IMAD.MOV.U32 R5, RZ, RZ, -0x3fffbff0 ;  /* 0xc0004010ff053424 */ /* 0x000fc600078e00ff */
[----:B------:R-:W-:Y:S01]  /*a530*/  @P3 R2UR UR70, R4 ;  /* 0x00000000044632ca */ /* 0x000fe200000e0000 */
[----:B------:R-:W-:Y:S01]  /*a540*/  IMAD.MOV.U32 R4, RZ, RZ, R10 ;  /* 0x000000ffff047224 */ /* 0x000fe200078e000a */
[----:B------:R-:W-:Y:S01]  /*a550*/  @P3 R2UR UR71, R5 ;  /* 0x00000000054732ca */ /* 0x000fe200000e0000 */
[----:B------:R-:W-:-:S05]  /*a560*/  IMAD.MOV.U32 R5, RZ, RZ, RZ ;  /* 0x000000ffff057224 */ /* 0x000fca00078e00ff */
[----:B------:R-:W-:-:S07]  /*a570*/  @P3 MOV R4, R4 ;  /* 0x0000000400043202 */ /* 0x000fce0000000f00 */
[----:B------:R0:W-:Y:S02]  /*a580*/  UTCHMMA tmem[UR74], gdesc[UR70], tmem[UR5], tmem[UR72], idesc[UR73], UPT ;  /* 0x00ff48464a0079ea */ /* 0x0001e4000b800005 */
[----:B0-----:R-:W-:Y:S01]  /*a590*/  @P3 R2UR UR73, R4 ;  /* 0x00000000044932ca */ /* 0x001fe200000e0000 */
[----:B------:R-:W-:Y:S01]  /*a5a0*/  UIADD3 UR72, UPT, UPT, UR5, 0x100000, URZ ;  /* 0x0010000005487890 */ /* 0x000fe2000fffe0ff */
[----:B------:R-:W-:Y:S01]  /*a5b0*/  UMOV UR70, 0x0 ;  /* 0x0000000000467882 */ /* 0x000fe20000000000 */
[----:B------:R-:W-:-:S07]  /*a5c0*/  UMOV UR71, 0x4400010 ;  /* 0x0440001000477882 */ /* 0x000fce0000000000 */
[----:B------:R0:W-:Y:S03]  /*a5d0*/  UTCHMMA tmem[UR74], gdesc[UR6], tmem[UR72], tmem[UR70], idesc[UR71], UPT ;  /* 0x00ff46064a0079ea */ /* 0x0001e6000b800048 */
[----:B------:R1:W-:Y:S01]  /*a5e0*/  UTCBAR [UR73], URZ ;  /* 0x000000ff490073e9 */ /* 0x0003e200080000ff */
[----:B0-----:R-:W-:Y:S02]  /*a5f0*/  R2UR.FILL UR7, R6 ;  /* 0x00000000060772ca */ /* 0x001fe400004e0000 */
[----:B------:R-:W-:-:S15]  /*a600*/  R2UR.FILL UR6, R7 ;  /* 0x00000000070672ca */ /* 0x000fde00004e0000 */
.L_x_19:
[----:B------:R-:W0:Y:S01]  /*a610*/  S2R R4, SR_CTAID.X ;  /* 0x0000000000047919 */ /* 0x000e220000002500 */
[----:B------:R-:W-:Y:S01]  /*a620*/  IADD3 R135, P3, PT, R135, 0x10, RZ ;  /* 0x0000001087877810 */ /* 0x000fe20007f7e0ff */
[----:B------:R-:W-:Y:S01]  /*a630*/  VIADD R141, R141, 0x1 ;  /* 0x000000018d8d7836 */ /* 0x000fe20000000000 */
[----:B------:R-:W2:Y:S01]  /*a640*/  LDC R6, c[0x0][0x3d4] ;  /* 0x0000f500ff067b82 */ /* 0x000ea20000000800 */
[----:B------:R-:W-:Y:S01]  /*a650*/  FFMA R150, R0, R150, R151 ;  /* 0x0000009600967223 */ /* 0x000fe20000000097 */
[----:B------:R-:W-:Y:S02]  /*a660*/  IMAD.MOV.U32 R0, RZ, RZ, R133 ;  /* 0x000000ffff007224 */ /* 0x000fe400078e0085 */
[----:B------:R-:W-:Y:S01]  /*a670*/  IMAD.X R140, RZ, RZ, R140, P3 ;  /* 0x000000ffff8c7224 */ /* 0x000fe200018e068c */
[----:B------:R-:W-:-:S04]  /*a680*/  ISETP.GT.AND P3, PT, R141, 0x1, PT ;  /* 0x000000018d00780c */ /* 0x000fc80003f64270 */
[----:B------:R-:W-:Y:S02]  /*a690*/  SEL R141, R141, RZ, !P3 ;  /* 0x000000ff8d8d7207 */ /* 0x000fe40005800000 */
[----:B------:R-:W-:-:S04]  /*a6a0*/  SEL R5, RZ, 0x1, !P3 ;  /* 0x00000001ff057807 */ /* 0x000fc80005800000 */
[----:B------:R-:W-:Y:S01]  /*a6b0*/  LOP3.LUT R142, R142, R5, RZ, 0x3c, !PT ;  /* 0x000000058e8e7212 */ /* 0x000fe200078e3cff */
[----:B--2---:R-:W-:Y:S02]  /*a6c0*/  IMAD.SHL.U32 R6, R6, 0x10, RZ ;  /* 0x0000001006067824 */ /* 0x004fe400078e00ff */
[----:B0-----:R-:W-:-:S03]  /*a6d0*/  IMAD.SHL.U32 R4, R4, 0x40, RZ ;  /* 0x0000004004047824 */ /* 0x001fc600078e00ff */
[----:B------:R-:W-:Y:S01]  /*a6e0*/  IADD3 R3, PT, PT, R6, R3, RZ ;  /* 0x0000000306037210 */ /* 0x000fe20007ffe0ff */
[----:B------:R-:W-:-:S05]  /*a6f0*/  VIADD R4, R4, 0x30 ;  /* 0x0000003004047836 */ /* 0x000fca0000000000 */
[----:B------:R-:W-:Y:S02]  /*a700*/  ISETP.GE.U32.AND P3, PT, R135, R4, PT ;  /* 0x000000048700720c */ /* 0x000fe40003f66070 */
[----:B------:R-:W0:Y:S02]  /*a710*/  LDC R4, c[0x0][0x3c4] ;  /* 0x0000f100ff047b82 */ /* 0x000e240000000800 */
[----:B------:R-:W-:Y:S01]  /*a720*/  ISETP.GE.U32.AND.EX P3, PT, R140, RZ, PT, P3 ;  /* 0x000000ff8c00720c */ /* 0x000fe20003f66130 */
[----:B0-----:R-:W-:-:S04]  /*a730*/  IMAD.SHL.U32 R4, R4, 0x10, RZ ;  /* 0x0000001004047824 */ /* 0x001fc800078e00ff */
[----:B------:R-:W-:-:S08]  /*a740*/  IMAD.IADD R2, R4, 0x1, R2 ;  /* 0x0000000104027824 */ /* 0x000fd000078e0202 */
[----:B------:R-:W-:Y:S05]  /*a750*/  @!P3 BRA `(.L_x_20) ;  /* 0xffffffd000f4b947 */ /* 0x000fea000383ffff */
[----:B------:R-:W0:Y:S01]  /*a760*/  S2R R4, SR_CTAID.X ;  /* 0x0000000000047919 */ /* 0x000e220000002500 */
[----:B------:R-:W-:Y:S02]  /*a770*/  IMAD.MOV.U32 R0, RZ, RZ, R133 ;  /* 0x000000ffff007224 */ /* 0x000fe400078e0085 */
[----:B0-----:R-:W-:-:S04]  /*a780*/  IMAD.SHL.U32 R4, R4, 0x40, RZ ;  /* 0x0000004004047824 */ /* 0x001fc800078e00ff */
[----:B------:R-:W-:-:S05]  /*a790*/  VIADD R4, R4, 0x40 ;  /* 0x0000004004047836 */ /* 0x000fca0000000000 */
[----:B------:R-:W-:-:S13]  /*a7a0*/  ISETP.GE.AND P0, PT, R4, 0x1, PT ;  /* 0x000000010400780c */ /* 0x000fda0003f06270 */
[----:B------:R-:W-:Y:S05]  /*a7b0*/  @!P0 BRA `(.L_x_15) ;  /* 0x0000000000108947 */ /* 0x000fea0003800000 */
[----:B------:R-:W-:-:S04]  /*a7c0*/  IMAD.U32 R3, R11, -0x80000000, RZ ;  /* 0x800000000b037824 */ /* 0x000fc800078e00ff */
[----:B------:R-:W0:Y:S02]  /*a7d0*/  SYNCS.PHASECHK.TRANS64.TRYWAIT P0, [R10+URZ], R3 ;  /* 0x000000030a0075a7 */ /* 0x000e2400080011ff */
[----:B0-----:R-:W-:Y:S05]  /*a7e0*/  @!P0 BRA `(.L_x_21) ;  /* 0x0000004800f48947 */ /* 0x001fea0003800000 */
.L_x_27:
[----:B------:R-:W-:-:S07]  /*a7f0*/  IMAD.MOV.U32 R0, RZ, RZ, R133 ;  /* 0x000000ffff007224 */ /* 0x000fce00078e0085 */
.L_x_15:
[C---:B------:R-:W-:Y:S01]  /*a800*/  FMUL R134, R150.reuse, 8388608 ;  /* 0x4b00000096867820 */ /* 0x040fe20000400000 */
[C---:B------:R-:W-:Y:S01]  /*a810*/  FSETP.GEU.AND P3, PT, R150.reuse, 1.175494350822287508e-38, PT ;  /* 0x008000009600780b */ /* 0x040fe20003f6e000 */
[----:B------:R-:W0:Y:S01]  /*a820*/  S2R R4, SR_TID.X ;  /* 0x0000000000047919 */ /* 0x000e220000002100 */
[----:B------:R-:W-:Y:S01]  /*a830*/  HFMA2 R3, -RZ, RZ, 1.443359375, -0.2030029296875 ;  /* 0x3dc6b27fff037431 */ /* 0x000fe200000001ff */
[----:B------:R-:W-:Y:S02]  /*a840*/  FSETP.GT.AND P0, PT, |R150|, 8.50705917302346158658e+37, PT ;  /* 0x7e8000009600780b */ /* 0x000fe40003f04200 */
[----:B------:R-:W-:Y:S01]  /*a850*/  FSEL R134, R134, R150, !P3 ;  /* 0x0000009686867208 */ /* 0x000fe20005800000 */
[----:B------:R-:W2:Y:S01]  /*a860*/  S2R R163, SR_TID.X ;  /* 0x0000000000a37919 */ /* 0x000ea20000002100 */
[----:B------:R-:W-:-:S03]  /*a870*/  FSETP.GEU.AND P4, PT, |R150|, 1.175494350822287508e-38, PT ;  /* 0x008000009600780b */ /* 0x000fc60003f8e200 */
[----:B------:R-:W-:Y:S01]  /*a880*/  VIADD R2, R134, 0xc0cafb0d ;  /* 0xc0cafb0d86027836 */ /* 0x000fe20000000000 */
[----:B------:R-:W-:Y:S04]  /*a890*/  BAR.SYNC.DEFER_BLOCKING 0x0 ;  /* 0x0000000000007b1d */ /* 0x000fe80000010000 */
[----:B------:R-:W-:Y:S01]  /*a8a0*/  LOP3.LUT R133, R2, 0xff800000, RZ, 0xc0, !PT ;  /* 0xff80000002857812 */ /* 0x000fe200078ec0ff */
[----:B------:R-:W-:Y:S01]  /*a8b0*/  @P0 FMUL R150, R150, 0.25 ;  /* 0x3e80000096960820 */ /* 0x000fe20000400000 */
[----:B------:R-:W3:Y:S03]  /*a8c0*/  S2R R139, SR_TID.X ;  /* 0x00000000008b7919 */ /* 0x000ee60000002100 */
[----:B------:R-:W-:Y:S01]  /*a8d0*/  IMAD.IADD R2, R134, 0x1, -R133 ;  /* 0x0000000186027824 */ /* 0x000fe200078e0a85 */
[----:B------:R-:W-:Y:S01]  /*a8e0*/  I2FP.F32.S32 R133, R133 ;  /* 0x0000008500857245 */ /* 0x000fe20000201400 */
[----:B------:R-:W-:Y:S01]  /*a8f0*/  @!P4 FMUL R150, R150, 16777216 ;  /* 0x4b8000009696c820 */ /* 0x000fe20000400000 */
[----:B------:R-:W4:Y:S01]  /*a900*/  S2R R236, SR_CTAID.X ;  /* 0x0000000000ec7919 */ /* 0x000f220000002500 */
[----:B------:R-:W-:Y:S01]  /*a910*/  FADD R132, R2, -1 ;  /* 0xbf80000002847421 */ /* 0x000fe20000000000 */
[----:B------:R-:W5:Y:S03]  /*a920*/  S2R R239, SR_CTAID.Y ;  /* 0x0000000000ef7919 */ /* 0x000f660000002600 */
[----:B------:R-:W-:-:S04]  /*a930*/  FFMA.FTZ R3, R132, R3, -0.16845393180847167969 ;  /* 0xbe2c7f3084037423 */ /* 0x000fc80000010003 */
[----:B------:R-:W-:Y:S01]  /*a940*/  FFMA.FTZ R3, R132, R3, 0.1716887056827545166 ;  /* 0x3e2fcf2a84037423 */ /* 0x000fe20000010003 */
[C---:B0-----:R-:W-:Y:S02]  /*a950*/  LOP3.LUT R6, R4.reuse, 0x10, RZ, 0xc0, !PT ;  /* 0x0000001004067812 */ /* 0x041fe400078ec0ff */
[----:B------:R-:W-:Y:S01]  /*a960*/  LOP3.LUT R5, R4, 0x80, RZ, 0xc0, !PT ;  /* 0x0000008004057812 */ /* 0x000fe200078ec0ff */
[----:B------:R-:W-:Y:S01]  /*a970*/  FFMA.FTZ R3, R132, R3, -0.17900948226451873779 ;  /* 0xbe374e4384037423 */ /* 0x000fe20000010003 */
[----:B------:R-:W-:Y:S01]  /*a980*/  LEA R2, R6, UR4, 0x9 ;  /* 0x0000000406027c11 */ /* 0x000fe2000f8e48ff */
[----:B------:R-:W0:Y:S01]  /*a990*/  @!P2 SYNCS.CCTL.IV [UR4+0x1c000] ;  /* 0x01c00000ff00a9b1 */ /* 0x000e220008000004 */
[----:B------:R-:W-:Y:S01]  /*a9a0*/  LOP3.LUT R4, R4, 0xf, RZ, 0xc0, !PT ;  /* 0x0000000f04047812 */ /* 0x000fe200078ec0ff */
[C---:B------:R-:W-:Y:S01]  /*a9b0*/  FFMA.FTZ R3, R132.reuse, R3, 0.20512372255325317383 ;  /* 0x3e520bf484037423 */ /* 0x040fe20000010003 */
[----:B0-----:R-:W-:Y:S01]  /*a9c0*/  BAR.SYNC.DEFER_BLOCKING 0x0 ;  /* 0x0000000000007b1d */ /* 0x001fe20000010000 */
[----:B------:R-:W-:Y:S01]  /*a9d0*/  IMAD R2, R5, 0x20, R2 ;  /* 0x0000002005027824 */ /* 0x000fe200078e0202 */
[C---:B--2---:R-:W-:Y:S01]  /*a9e0*/  LOP3.LUT R238, R163.reuse, 0xff, RZ, 0xc0, !PT ;  /* 0x000000ffa3ee7812 */ /* 0x044fe200078ec0ff */
[----:B------:R-:W-:Y:S01]  /*a9f0*/  FFMA.FTZ R3, R132, R3, -0.24046532809734344482 ;  /* 0xbe763c8b84037423 */ /* 0x000fe20000010003 */
[----:B------:R-:W-:-:S02]  /*aa00*/  IMAD.SHL.U32 R136, R163, 0x10, RZ ;  /* 0x00000010a3887824 */ /* 0x000fc400078e00ff */
[----:B------:R-:W-:Y:S02]  /*aa10*/  IMAD R137, R4, 0x10, R2 ;  /* 0x0000001004897824 */ /* 0x000fe400078e0202 */
[C---:B------:R-:W-:Y:S01]  /*aa20*/  FFMA.FTZ R3, R132.reuse, R3, 0.28857114911079406738 ;  /* 0x3e93bf9984037423 */ /* 0x040fe20000010003 */
[----:B------:R-:W-:Y:S01]  /*aa30*/  SHF.R.U32.HI R2, RZ, 0x2, R163 ;  /* 0x00000002ff027819 */ /* 0x000fe200000116a3 */
[----:B------:R-:W0:Y:S01]  /*aa40*/  LDTM.x128 R4, tmem[UR6] ;  /* 0x00000006000479ee */ /* 0x000e2200083c0000 */
[----:B---3--:R-:W-:Y:S01]  /*aa50*/  LOP3.LUT R140, R139, 0x60, RZ, 0xc0, !PT ;  /* 0x000000608b8c7812 */ /* 0x008fe200078ec0ff */
[----:B------:R-:W-:Y:S01]  /*aa60*/  FFMA.FTZ R3, R132, R3, -0.36067417263984680176 ;  /* 0xbeb8aa4984037423 */ /* 0x000fe20000010003 */
[----:B------:R-:W-:Y:S01]  /*aa70*/  LOP3.LUT R2, R2, 0x38, RZ, 0xc0, !PT ;  /* 0x0000003802027812 */ /* 0x000fe200078ec0ff */
[----:B----4-:R-:W-:Y:S02]  /*aa80*/  IMAD.SHL.U32 R236, R236, 0x40, RZ ;  /* 0x00000040ecec7824 */ /* 0x010fe400078e00ff */
[----:B------:R-:W-:-:S04]  /*aa90*/  FFMA.FTZ R3, R132, R3, 0.48089820146560668945 ;  /* 0x3ef6384a84037423 */ /* 0x000fc80000010003 */
[----:B------:R-:W-:Y:S01]  /*aaa0*/  FFMA.FTZ R135, R132, R3, -0.72134751081466674805 ;  /* 0xbf38aa3b84877423 */ /* 0x000fe20000010003 */
[----:B------:R-:W-:Y:S02]  /*aab0*/  LOP3.LUT R3, R2, 0x1f, R163, 0xf8, !PT ;  /* 0x0000001f02037812 */ /* 0x000fe400078ef8a3 */
[----:B------:R-:W-:Y:S01]  /*aac0*/  FSEL R2, RZ, -23, P3 ;  /* 0xc1b80000ff027808 */ /* 0x000fe20001800000 */
[----:B------:R-:W-:Y:S01]  /*aad0*/  FMUL R135, R132, R135 ;  /* 0x0000008784877220 */ /* 0x000fe20000400000 */
[----:B------:R-:W-:Y:S01]  /*aae0*/  ISETP.GE.U32.AND P3, PT, R134, 0x7f800000, PT ;  /* 0x7f8000008600780c */ /* 0x000fe20003f66070 */
[----:B------:R-:W2:Y:S01]  /*aaf0*/  @!P2 SYNCS.CCTL.IV [UR4+0x1c008] ;  /* 0x01c00800ff00a9b1 */ /* 0x000ea20008000004 */
[----:B------:R-:W-:Y:S01]  /*ab00*/  NOP ;  /* 0x0000000000007918 */ /* 0x000fe20000000000 */
[----:B------:R-:W-:Y:S01]  /*ab10*/  FMUL R135, R132, R135 ;  /* 0x0000008784877220 */ /* 0x000fe20000400000 */
[----:B------:R-:W-:Y:S01]  /*ab20*/  FFMA.FTZ R133, R133, 1.1920928955078125e-07, R2 ;  /* 0x3400000085857823 */ /* 0x000fe20000010002 */
[----:B------:R-:W-:Y:S01]  /*ab30*/  LOP3.LUT R2, R136, 0x30, RZ, 0xc0, !PT ;  /* 0x0000003088027812 */ /* 0x000fe200078ec0ff */
[----:B------:R-:W-:-:S02]  /*ab40*/  IMAD.SHL.U32 R138, R3, 0x8, RZ ;  /* 0x00000008038a7824 */ /* 0x000fc400078e00ff */
[----:B------:R-:W-:Y:S01]  /*ab50*/  FFMA.FTZ R136, R132, 1.4426950216293334961, R135 ;  /* 0x3fb8aa3b84887823 */ /* 0x000fe20000010087 */
[----:B------:R-:W-:Y:S02]  /*ab60*/  IMAD R132, R140, 0x8, R137 ;  /* 0x000000088c847824 */ /* 0x000fe400078e0289 */
[----:B0-----:R-:W-:Y:S01]  /*ab70*/  @P0 FMUL R17, R17, 0.25 ;  /* 0x3e80000011110820 */ /* 0x001fe20000400000 */
[----:B------:R-:W-:Y:S01]  /*ab80*/  @P0 FMUL R18, R18, 0.25 ;  /* 0x3e80000012120820 */ /* 0x000fe20000400000 */
[----:B------:R-:W-:Y:S01]  /*ab90*/  FADD R133, R133, R136 ;  /* 0x0000008885857221 */ /* 0x000fe20000000000 */
[----:B------:R-:W-:Y:S01]  /*aba0*/  @P0 FMUL R8, R8, 0.25 ;  /* 0x3e80000008080820 */ /* 0x000fe20000400000 */
[----:B------:R-:W0:Y:S01]  /*abb0*/  MUFU.RCP R136, R150 ;  /* 0x0000009600887308 */ /* 0x000e220000001000 */
[----:B------:R-:W-:Y:S01]  /*abc0*/  @P0 FMUL R19, R19, 0.25 ;  /* 0x3e80000013130820 */ /* 0x000fe20000400000 */
[----:B------:R-:W-:Y:S01]  /*abd0*/  @P0 FMUL R9, R9, 0.25 ;  /* 0x3e80000009090820 */ /* 0x000fe20000400000 */
[----:B------:R-:W-:Y:S01]  /*abe0*/  @P0 FMUL R22, R22, 0.25 ;  /* 0x3e80000016160820 */ /* 0x000fe20000400000 */
[----:B------:R-:W-:Y:S01]  /*abf0*/  @P0 FMUL R10, R10, 0.25 ;  /* 0x3e8000000a0a0820 */ /* 0x000fe20000400000 */
[----:B------:R-:W-:Y:S01]  /*ac00*/  @P0 FMUL R23, R23, 0.25 ;  /* 0x3e80000017170820 */ /* 0x000fe20000400000 */
[----:B------:R-:W-:Y:S01]  /*ac10*/  @!P4 FMUL R17, R17, 16777216 ;  /* 0x4b8000001111c820 */ /* 0x000fe20000400000 */
        /* <DEDUP_REMOVED lines=11> */
[----:B------:R-:W-:Y:S01]  /*acd0*/  @P0 FMUL R26, R26, 0.25 ;  /* 0x3e8000001a1a0820 */ /* 0x000fe20000400000 */
[----:B------:R-:W-:Y:S01]  /*ace0*/  @!P4 FMUL R8, R8, 16777216 ;  /* 0x4b8000000808c820 */ /* 0x000fe20000400000 */
[----:B------:R-:W-:Y:S01]  /*acf0*/  @!P4 FMUL R19, R19, 16777216 ;  /* 0x4b8000001313c820 */ /* 0x000fe20000400000 */
[----:B------:R-:W-:Y:S01]  /*ad00*/  @P0 FMUL R4, R4, 0.25 ;  /* 0x3e80000004040820 */ /* 0x000fe20000400000 */
        /* <DEDUP_REMOVED lines=14> */
[----:B------:R-:W-:Y:S01]  /*adf0*/  @!P4 FMUL R10, R10, 16777216 ;  /* 0x4b8000000a0ac820 */ /* 0x000fe20000400000 */
[----:B------:R-:W-:Y:S01]  /*ae00*/  @!P4 FMUL R23, R23, 16777216 ;  /* 0x4b8000001717c820 */ /* 0x000fe20000400000 */
[----:B0-----:R-:W-:Y:S01]  /*ae10*/  FMUL R142, R136, R17 ;  /* 0x00000011888e7220 */ /* 0x001fe20000400000 */
[----:B------:R-:W-:Y:S01]  /*ae20*/  @!P4 FMUL R5, R5, 16777216 ;  /* 0x4b8000000505c820 */ /* 0x000fe20000400000 */
[----:B------:R-:W-:Y:S01]  /*ae30*/  @!P4 FMUL R6, R6, 16777216 ;  /* 0x4b8000000606c820 */ /* 0x000fe20000400000 */
[----:B------:R-:W-:Y:S01]  /*ae40*/  @!P4 FMUL R11, R11, 16777216 ;  /* 0x4b8000000b0bc820 */ /* 0x000fe20000400000 */
[----:B------:R-:W-:Y:S01]  /*ae50*/  @!P4 FMUL R15, R15, 16777216 ;  /* 0x4b8000000f0fc820 */ /* 0x000fe20000400000 */
[----:B------:R-:W-:Y:S01]  /*ae60*/  @!P4 FMUL R24, R24, 16777216 ;  /* 0x4b8000001818c820 */ /* 0x000fe20000400000 */
[----:B------:R-:W-:Y:S01]  /*ae70*/  FMUL R17, R136, R18 ;  /* 0x0000001288117220 */ /* 0x000fe20000400000 */
[----:B------:R-:W-:Y:S01]  /*ae80*/  @!P4 FMUL R7, R7, 16777216 ;  /* 0x4b8000000707c820 */ /* 0x000fe20000400000 */
[----:B------:R-:W-:Y:S01]  /*ae90*/  @!P4 FMUL R12, R12, 16777216 ;  /* 0x4b8000000c0cc820 */ /* 0x000fe20000400000 */
[----:B------:R-:W-:Y:S01]  /*aea0*/  @!P4 FMUL R16, R16, 16777216 ;  /* 0x4b8000001010c820 */ /* 0x000fe20000400000 */
[----:B------:R-:W-:Y:S01]  /*aeb0*/  @!P4 FMUL R20, R20, 16777216 ;  /* 0x4b8000001414c820 */ /* 0x000fe20000400000 */
[----:B------:R-:W-:Y:S01]  /*aec0*/  @!P4 FMUL R25, R25, 16777216 ;  /* 0x4b8000001919c820 */ /* 0x000fe20000400000 */
[----:B------:R-:W-:Y:S01]  /*aed0*/  @!P4 FMUL R26, R26, 16777216 ;  /* 0x4b8000001a1ac820 */ /* 0x000fe20000400000 */
[C---:B------:R-:W-:Y:S01]  /*aee0*/  FMUL R141, R136.reuse, R8 ;  /* 0x00000008888d7220 */ /* 0x040fe20000400000 */
[----:B------:R-:W-:Y:S01]  /*aef0*/  FMUL R18, R136, R19 ;  /* 0x0000001388127220 */ /* 0x000fe20000400000 */
[----:B------:R-:W-:Y:S01]  /*af00*/  @!P4 FMUL R4, R4, 16777216 ;  /* 0x4b8000000404c820 */ /* 0x000fe20000400000 */
        /* <DEDUP_REMOVED lines=39> */
[----:B------:R-:W-:Y:S01]  /*b180*/  FMUL R162, R136, R35 ;  /* 0x0000002388a27220 */ /* 0x000fe20000400000 */
[----:B------:R-:W-:Y:S01]  /*b190*/  F2FP.F16.F32.PACK_AB R8, R8, R5 ;  /* 0x000000050808723e */ /* 0x000fe200000000ff */
[----:B------:R-:W-:Y:S01]  /*b1a0*/  @P3 IMAD.MOV.U32 R137, RZ, RZ, 0x7f800000 ;  /* 0x7f800000ff893424 */ /* 0x000fe200078e00ff */
[----:B------:R-:W-:Y:S01]  /*b1b0*/  F2FP.F16.F32.PACK_AB R16, R9, R6 ;  /* 0x000000060910723e */ /* 0x000fe200000000ff */
[----:B------:R-:W-:Y:S01]  /*b1c0*/  @P0 FMUL R45, R45, 0.25 ;  /* 0x3e8000002d2d0820 */ /* 0x000fe20000400000 */
        /* <DEDUP_REMOVED lines=25> */
[----:B--2---:R-:W-:Y:S01]  /*b360*/  STS.128 [R132], R4 ;  /* 0x0000000484007388 */ /* 0x004fe20000000c00 */
[----:B------:R-:W-:Y:S01]  /*b370*/  F2FP.F16.F32.PACK_AB R23, R162, R25 ;  /* 0x00000019a217723e */ /* 0x000fe200000000ff */
[----:B------:R-:W-:Y:S01]  /*b380*/  @P0 FMUL R49, R49, 0.25 ;  /* 0x3e80000031310820 */ /* 0x000fe20000400000 */
[----:B------:R-:W-:Y:S01]  /*b390*/  @P0 FMUL R50, R50, 0.25 ;  /* 0x3e80000032320820 */ /* 0x000fe20000400000 */
[----:B------:R0:W-:Y:S01]  /*b3a0*/  STS.128 [R132+0x400], R8 ;  /* 0x0004000884007388 */ /* 0x0001e20000000c00 */
[----:B------:R-:W-:Y:S01]  /*b3b0*/  @P0 FMUL R51, R51, 0.25 ;  /* 0x3e80000033330820 */ /* 0x000fe20000400000 */
        /* <DEDUP_REMOVED lines=83> */
[C---:B------:R-:W-:Y:S01]  /*b8f0*/  @P3 FFMA.FTZ R133, R134.reuse, R137, +INF ;  /* 0x7f80000086853423 */ /* 0x040fe20000010089 */
[----:B------:R-:W-:Y:S01]  /*b900*/  FSETP.NEU.AND P0, PT, R134, RZ, PT ;  /* 0x000000ff8600720b */ /* 0x000fe20003f0d000 */
[----:B------:R-:W-:Y:S01]  /*b910*/  @!P4 FMUL R37, R37, 16777216 ;  /* 0x4b8000002525c820 */ /* 0x000fe20000400000 */
[----:B------:R-:W-:Y:S01]  /*b920*/  LOP3.LUT R139, R138, 0xc0, RZ, 0xc0, !PT ;  /* 0x000000c08a8b7812 */ /* 0x000fe200078ec0ff */
[----:B------:R-:W-:Y:S01]  /*b930*/  @!P4 FMUL R39, R39, 16777216 ;  /* 0x4b8000002727c820 */ /* 0x000fe20000400000 */
[----:B------:R-:W-:Y:S01]  /*b940*/  FMUL R34, R136, R45 ;  /* 0x0000002d88227220 */ /* 0x000fe20000400000 */
[----:B------:R-:W-:Y:S01]  /*b950*/  @!P4 FMUL R38, R38, 16777216 ;  /* 0x4b8000002626c820 */ /* 0x000fe20000400000 */
[----:B------:R-:W-:Y:S01]  /*b960*/  @!P4 FMUL R40, R40, 16777216 ;  /* 0x4b8000002828c820 */ /* 0x000fe20000400000 */
[----:B------:R-:W-:Y:S01]  /*b970*/  @!P4 FMUL R48, R48, 16777216 ;  /* 0x4b8000003030c820 */ /* 0x000fe20000400000 */
[----:B------:R-:W-:Y:S01]  /*b980*/  @!P4 FMUL R49, R49, 16777216 ;  /* 0x4b8000003131c820 */ /* 0x000fe20000400000 */
[----:B------:R-:W-:Y:S01]  /*b990*/  @!P4 FMUL R51, R51, 16777216 ;  /* 0x4b8000003333c820 */ /* 0x000fe20000400000 */
[----:B------:R-:W-:Y:S01]  /*b9a0*/  FSEL R45, R133, -INF , P0 ;  /* 0xff800000852d7808 */ /* 0x000fe20000000000 */
[----:B------:R-:W-:Y:S01]  /*b9b0*/  @!P4 FMUL R36, R36, 16777216 ;  /* 0x4b8000002424c820 */ /* 0x000fe20000400000 */
[----:B------:R-:W-:Y:S01]  /*b9c0*/  @!P4 FMUL R44, R44, 16777216 ;  /* 0x4b8000002c2cc820 */ /* 0x000fe20000400000 */
[----:B------:R-:W-:Y:S01]  /*b9d0*/  @!P4 FMUL R52, R52, 16777216 ;  /* 0x4b8000003434c820 */ /* 0x000fe20000400000 */
[----:B------:R-:W-:Y:S01]  /*b9e0*/  @!P4 FMUL R56, R56, 16777216 ;  /* 0x4b8000003838c820 */ /* 0x000fe20000400000 */
[----:B------:R-:W-:Y:S01]  /*b9f0*/  @!P4 FMUL R60, R60, 16777216 ;  /* 0x4b8000003c3cc820 */ /* 0x000fe20000400000 */
[----:B------:R-:W-:Y:S01]  /*ba00*/  @!P4 FMUL R64, R64, 16777216 ;  /* 0x4b8000004040c820 */ /* 0x000fe20000400000 */
[----:B------:R-:W-:Y:S01]  /*ba10*/  IADD3 R2, PT, PT, R139, UR4, R2 ;  /* 0x000000048b027c10 */ /* 0x000fe2000fffe002 */
[C---:B------:R-:W-:Y:S01]  /*ba20*/  FMUL R29, R136.reuse, R37 ;  /* 0x00000025881d7220 */ /* 0x040fe20000400000 */
[C---:B------:R-:W-:Y:S01]  /*ba30*/  FMUL R30, R136.reuse, R39 ;  /* 0x00000027881e7220 */ /* 0x040fe20000400000 */
[C---:B------:R-:W-:Y:S01]  /*ba40*/  FMUL R28, R136.reuse, R38 ;  /* 0x00000026881c7220 */ /* 0x040fe20000400000 */
[C---:B------:R-:W-:Y:S01]  /*ba50*/  FMUL R37, R136.reuse, R40 ;  /* 0x0000002888257220 */ /* 0x040fe20000400000 */
[C---:B------:R-:W-:Y:S01]  /*ba60*/  FMUL R39, R136.reuse, R48 ;  /* 0x0000003088277220 */ /* 0x040fe20000400000 */
[C---:B------:R-:W-:Y:S01]  /*ba70*/  FMUL R139, R136.reuse, R49 ;  /* 0x00000031888b7220 */ /* 0x040fe20000400000 */
[----:B------:R-:W-:Y:S01]  /*ba80*/  FMUL R138, R136, R51 ;  /* 0x00000033888a7220 */ /* 0x000fe20000400000 */
[----:B------:R-:W-:Y:S01]  /*ba90*/  @!P4 FMUL R50, R50, 16777216 ;  /* 0x4b8000003232c820 */ /* 0x000fe20000400000 */
[C---:B------:R-:W-:Y:S01]  /*baa0*/  FMUL R36, R136.reuse, R36 ;  /* 0x0000002488247220 */ /* 0x040fe20000400000 */
[C---:B------:R-:W-:Y:S01]  /*bab0*/  FMUL R38, R136.reuse, R44 ;  /* 0x0000002c88267220 */ /* 0x040fe20000400000 */
[C---:B------:R-:W-:Y:S01]  /*bac0*/  FMUL R40, R136.reuse, R52 ;  /* 0x0000003488287220 */ /* 0x040fe20000400000 */
[C---:B------:R-:W-:Y:S01]  /*bad0*/  FMUL R49, R136.reuse, R56 ;  /* 0x0000003888317220 */ /* 0x040fe20000400000 */
[C---:B------:R-:W-:Y:S01]  /*bae0*/  FMUL R48, R136.reuse, R60 ;  /* 0x0000003c88307220 */ /* 0x040fe20000400000 */
[----:B------:R-:W-:Y:S01]  /*baf0*/  FMUL R51, R136, R64 ;  /* 0x0000004088337220 */ /* 0x000fe20000400000 */
[----:B------:R-:W-:Y:S01]  /*bb00*/  FFMA R45, R45, 0.69314718246459960938, R0 ;  /* 0x3f3172182d2d7823 */ /* 0x000fe20000000000 */
[----:B------:R-:W-:Y:S01]  /*bb10*/  BAR.SYNC.DEFER_BLOCKING 0x0 ;  /* 0x0000000000007b1d */ /* 0x000fe20000010000 */
[----:B------:R-:W-:Y:S01]  /*bb20*/  LEA R0, R238, UR4, 0x4 ;  /* 0x00000004ee007c11 */ /* 0x000fe2000f8e20ff */
[----:B------:R-:W-:Y:S01]  /*bb30*/  FMUL R140, R136, R50 ;  /* 0x00000032888c7220 */ /* 0x000fe20000400000 */
[----:B------:R-:W-:Y:S01]  /*bb40*/  F2FP.F16.F32.PACK_AB R12, R37, R36 ;  /* 0x00000024250c723e */ /* 0x000fe200000000ff */
[----:B------:R-:W-:Y:S01]  /*bb50*/  @!P4 FMUL R57, R57, 16777216 ;  /* 0x4b8000003939c820 */ /* 0x000fe20000400000 */
[----:B------:R-:W-:Y:S01]  /*bb60*/  F2FP.F16.F32.PACK_AB R13, R39, R38 ;  /* 0x00000026270d723e */ /* 0x000fe200000000ff */
[----:B------:R-:W-:Y:S01]  /*bb70*/  @!P4 FMUL R58, R58, 16777216 ;  /* 0x4b8000003a3ac820 */ /* 0x000fe20000400000 */
[----:B------:R-:W-:Y:S01]  /*bb80*/  F2FP.F16.F32.PACK_AB R14, R49, R40 ;  /* 0x00000028310e723e */ /* 0x000fe200000000ff */
[----:B------:R-:W-:Y:S01]  /*bb90*/  @!P4 FMUL R59, R59, 16777216 ;  /* 0x4b8000003b3bc820 */ /* 0x000fe20000400000 */
[----:B------:R-:W-:Y:S01]  /*bba0*/  F2FP.F16.F32.PACK_AB R15, R51, R48 ;  /* 0x00000030330f723e */ /* 0x000fe200000000ff */
        /* <DEDUP_REMOVED lines=14> */
[----:B------:R-:W4:Y:S01]  /*bc90*/  LDS.128 R48, [R0] ;  /* 0x0000000000307984 */ /* 0x000f220000000c00 */
[C---:B------:R-:W-:Y:S01]  /*bca0*/  FMUL R56, R136.reuse, R57 ;  /* 0x0000003988387220 */ /* 0x040fe20000400000 */
[C---:B------:R-:W-:Y:S01]  /*bcb0*/  FMUL R57, R136.reuse, R58 ;  /* 0x0000003a88397220 */ /* 0x040fe20000400000 */
[C---:B------:R-:W-:Y:S01]  /*bcc0*/  FMUL R52, R136.reuse, R59 ;  /* 0x0000003b88347220 */ /* 0x040fe20000400000 */
[----:B------:R-:W-:Y:S01]  /*bcd0*/  LDS.128 R36, [R0+0x1000] ;  /* 0x0010000000247984 */ /* 0x000fe20000000c00 */
        /* <DEDUP_REMOVED lines=11> */
[----:B------:R-:W-:Y:S01]  /*bd90*/  BAR.SYNC.DEFER_BLOCKING 0x0 ;  /* 0x0000000000007b1d */ /* 0x000fe20000010000 */
[C---:B------:R-:W-:Y:S01]  /*bda0*/  FMUL R59, R136.reuse, R62 ;  /* 0x0000003e883b7220 */ /* 0x040fe20000400000 */
[C---:B------:R-:W-:Y:S01]  /*bdb0*/  FMUL R58, R136.reuse, R63 ;  /* 0x0000003f883a7220 */ /* 0x040fe20000400000 */
[C---:B------:R-:W-:Y:S01]  /*bdc0*/  FMUL R154, R136.reuse, R65 ;  /* 0x00000041889a7220 */ /* 0x040fe20000400000 */
[C---:B------:R-:W-:Y:S01]  /*bdd0*/  FMUL R150, R136.reuse, R66 ;  /* 0x0000004288967220 */ /* 0x040fe20000400000 */
[----:B------:R-:W-:Y:S01]  /*bde0*/  FMUL R147, R136, R67 ;  /* 0x0000004388937220 */ /* 0x000fe20000400000 */
[----:B0-----:R-:W-:-:S02]  /*bdf0*/  F2FP.F16.F32.PACK_AB R8, R32, R29 ;  /* 0x0000001d2008723e */ /* 0x001fc400000000ff */
[----:B------:R-:W0:Y:S01]  /*be00*/  LDC R40, c[0x0][0x3e8] ;  /* 0x0000fa00ff287b82 */ /* 0x000e220000000800 */
[----:B--2---:R-:W-:Y:S01]  /*be10*/  F2FP.F16.F32.PACK_AB R16, R31, R28 ;  /* 0x0000001c1f10723e */ /* 0x004fe200000000ff */
[----:B------:R-:W-:Y:S01]  /*be20*/  @!P4 FMUL R82, R82, 16777216 ;  /* 0x4b8000005252c820 */ /* 0x000fe20000400000 */
[----:B---3--:R-:W-:Y:S01]  /*be30*/  F2FP.F16.F32.PACK_AB R20, R33, R30 ;  /* 0x0000001e2114723e */ /* 0x008fe200000000ff */
[----:B------:R-:W-:Y:S01]  /*be40*/  @!P4 FMUL R83, R83, 16777216 ;  /* 0x4b8000005353c820 */ /* 0x000fe20000400000 */
        /* <DEDUP_REMOVED lines=11> */
[----:B------:R-:W-:Y:S01]  /*bf00*/  FMUL R61, R136, R82 ;  /* 0x00000052883d7220 */ /* 0x000fe20000400000 */
[----:B------:R-:W-:Y:S01]  /*bf10*/  F2FP.F16.F32.PACK_AB R22, R52, R55 ;  /* 0x000000373416723e */ /* 0x000fe200000000ff */
[----:B------:R-:W-:Y:S01]  /*bf20*/  STS.128 [R132], R12 ;  /* 0x0000000c84007388 */ /* 0x000fe20000000c00 */
[----:B------:R-:W-:Y:S01]  /*bf30*/  F2FP.F16.F32.PACK_AB R19, R150, R59 ;  /* 0x0000003b9613723e */ /* 0x000fe200000000ff */
[C---:B------:R-:W-:Y:S01]  /*bf40*/  FMUL R60, R136.reuse, R83 ;  /* 0x00000053883c7220 */ /* 0x040fe20000400000 */
[----:B------:R-:W-:Y:S01]  /*bf50*/  F2FP.F16.F32.PACK_AB R23, R147, R58 ;  /* 0x0000003a9317723e */ /* 0x000fe200000000ff */
[----:B------:R2:W-:Y:S01]  /*bf60*/  STS.128 [R132+0x400], R8 ;  /* 0x0004000884007388 */ /* 0x0005e20000000c00 */
[C---:B------:R-:W-:Y:S01]  /*bf70*/  FMUL R82, R136.reuse, R85 ;  /* 0x0000005588527220 */ /* 0x040fe20000400000 */
[C---:B------:R-:W-:Y:S01]  /*bf80*/  FMUL R83, R136.reuse, R88 ;  /* 0x0000005888537220 */ /* 0x040fe20000400000 */
[C---:B------:R-:W-:Y:S01]  /*bf90*/  FMUL R62, R136.reuse, R91 ;  /* 0x0000005b883e7220 */ /* 0x040fe20000400000 */
[----:B------:R3:W-:Y:S01]  /*bfa0*/  STS.128 [R132+0x800], R16 ;  /* 0x0008001084007388 */ /* 0x0007e20000000c00 */
[----:B------:R-:W-:Y:S01]  /*bfb0*/  SHF.R.U32.HI R85, RZ, 0x6, R163 ;  /* 0x00000006ff557819 */ /* 0x000fe200000116a3 */
[C---:B------:R-:W-:Y:S01]  /*bfc0*/  FMUL R91, R136.reuse, R96 ;  /* 0x00000060885b7220 */ /* 0x040fe20000400000 */
[----:B------:R-:W-:Y:S01]  /*bfd0*/  FMUL R88, R136, R97 ;  /* 0x0000006188587220 */ /* 0x000fe20000400000 */
[----:B------:R-:W-:Y:S01]  /*bfe0*/  STS.128 [R132+0xc00], R20 ;  /* 0x000c001484007388 */ /* 0x000fe20000000c00 */
[----:B------:R-:W5:Y:S01]  /*bff0*/  LDC.64 R96, c[0x0][0x3e0] ;  /* 0x0000f800ff607b82 */ /* 0x000f620000000a00 */
[----:B------:R-:W-:Y:S01]  /*c000*/  @!P4 FMUL R89, R89, 16777216 ;  /* 0x4b8000005959c820 */ /* 0x000fe20000400000 */
[----:B------:R-:W-:-:S06]  /*c010*/  SGXT.U32 R85, R85, 0x2 ;  /* 0x000000025555781a */ /* 0x000fcc0000000000 */
[----:B------:R-:W-:Y:S01]  /*c020*/  BAR.SYNC.DEFER_BLOCKING 0x0 ;  /* 0x0000000000007b1d */ /* 0x000fe20000010000 */
[----:B------:R-:W-:Y:S01]  /*c030*/  @!P4 FMUL R92, R92, 16777216 ;  /* 0x4b8000005c5cc820 */ /* 0x000fe20000400000 */
[----:B------:R-:W-:Y:S01]  /*c040*/  FMUL R89, R136, R89 ;  /* 0x0000005988597220 */ /* 0x000fe20000400000 */
[----:B------:R-:W-:Y:S01]  /*c050*/  @!P4 FMUL R72, R72, 16777216 ;  /* 0x4b8000004848c820 */ /* 0x000fe20000400000 */
[----:B0-----:R-:W-:Y:S02]  /*c060*/  IMAD R85, R85, R40, RZ ;  /* 0x0000002855557224 */ /* 0x001fe400078e02ff */
        /* <DEDUP_REMOVED lines=19> */
[----:B------:R-:W0:Y:S01]  /*c1a0*/  LDS.128 R52, [R0] ;  /* 0x0000000000347984 */ /* 0x000e220000000c00 */
[----:B------:R-:W-:Y:S01]  /*c1b0*/  @!P4 FMUL R94, R94, 16777216 ;  /* 0x4b8000005e5ec820 */ /* 0x000fe20000400000 */
[----:B------:R-:W-:Y:S01]  /*c1c0*/  @!P4 FMUL R95, R95, 16777216 ;  /* 0x4b8000005f5fc820 */ /* 0x000fe20000400000 */
[----:B------:R-:W-:Y:S01]  /*c1d0*/  @!P4 FMUL R98, R98, 16777216 ;  /* 0x4b8000006262c820 */ /* 0x000fe20000400000 */
[----:B------:R-:W-:Y:S01]  /*c1e0*/  LDS.128 R32, [R0+0x1000] ;  /* 0x0010000000207984 */ /* 0x000fe20000000c00 */
[----:B------:R-:W-:Y:S01]  /*c1f0*/  @!P4 FMUL R99, R99, 16777216 ;  /* 0x4b8000006363c820 */ /* 0x000fe20000400000 */
[----:B------:R-:W-:Y:S01]  /*c200*/  F2FP.F16.F32.PACK_AB R58, R89, R82 ;  /* 0x00000052593a723e */ /* 0x000fe200000000ff */
[----:B------:R-:W-:Y:S01]  /*c210*/  IMAD R89, R40, 0x4, R85 ;  /* 0x0000000428597824 */ /* 0x000fe200078e0255 */
[----:B------:R-:W-:Y:S01]  /*c220*/  LDS.128 R20, [R0+0x2000] ;  /* 0x0020000000147984 */ /* 0x000fe20000000c00 */
[C---:B------:R-:W-:Y:S01]  /*c230*/  FMUL R155, R136.reuse, R72 ;  /* 0x00000048889b7220 */ /* 0x040fe20000400000 */
[----:B------:R-:W-:Y:S01]  /*c240*/  FMUL R153, R136, R73 ;  /* 0x0000004988997220 */ /* 0x000fe20000400000 */
[----:B------:R-:W-:Y:S01]  /*c250*/  @!P4 FMUL R106, R106, 16777216 ;  /* 0x4b8000006a6ac820 */ /* 0x000fe20000400000 */
[----:B------:R-:W-:Y:S01]  /*c260*/  LDS.128 R12, [R0+0x3000] ;  /* 0x00300000000c7984 */ /* 0x000fe20000000c00 */
        /* <DEDUP_REMOVED lines=23> */
[----:B------:R-:W-:-:S02]  /*c3e0*/  IMAD R91, R40, 0x4, R89 ;  /* 0x00000004285b7824 */ /* 0x000fc400078e0259 */
[C---:B------:R-:W-:Y:S01]  /*c3f0*/  FMUL R43, R136.reuse, R106 ;  /* 0x0000006a882b7220 */ /* 0x040fe20000400000 */
[----:B------:R-:W-:Y:S01]  /*c400*/  FMUL R44, R136, R107 ;  /* 0x0000006b882c7220 */ /* 0x000fe20000400000 */
[----:B------:R-:W-:Y:S01]  /*c410*/  F2FP.F16.F32.PACK_AB R28, R155, R148 ;  /* 0x000000949b1c723e */ /* 0x000fe200000000ff */
[----:B------:R-:W1:Y:S01]  /*c420*/  LDC.64 R106, c[0x0][0x398] ;  /* 0x0000e600ff6a7b82 */ /* 0x000e620000000a00 */
[----:B------:R-:W-:Y:S01]  /*c430*/  F2FP.F16.F32.PACK_AB R56, R153, R146 ;  /* 0x000000929938723e */ /* 0x000fe200000000ff */
[----:B-----5:R-:W-:Y:S01]  /*c440*/  IMAD R82, R239, R96, RZ ;  /* 0x00000060ef527224 */ /* 0x020fe200078e02ff */
[----:B------:R-:W-:Y:S01]  /*c450*/  F2FP.F16.F32.PACK_AB R29, R164, R157 ;  /* 0x0000009da41d723e */ /* 0x000fe200000000ff */
[----:B------:R-:W-:Y:S01]  /*c460*/  @!P4 FMUL R108, R108, 16777216 ;  /* 0x4b8000006c6cc820 */ /* 0x000fe20000400000 */
[----:B------:R-:W-:Y:S01]  /*c470*/  F2FP.F16.F32.PACK_AB R57, R161, R156 ;  /* 0x0000009ca139723e */ /* 0x000fe200000000ff */
[----:B------:R-:W-:Y:S01]  /*c480*/  @!P4 FMUL R112, R112, 16777216 ;  /* 0x4b8000007070c820 */ /* 0x000fe20000400000 */
[----:B------:R-:W-:Y:S01]  /*c490*/  F2FP.F16.F32.PACK_AB R30, R83, R84 ;  /* 0x00000054531e723e */ /* 0x000fe200000000ff */
[----:B------:R-:W-:Y:S01]  /*c4a0*/  BAR.SYNC.DEFER_BLOCKING 0x0 ;  /* 0x0000000000007b1d */ /* 0x000fe20000010000 */
[----:B------:R-:W-:Y:S01]  /*c4b0*/  F2FP.F16.F32.PACK_AB R59, R88, R93 ;  /* 0x0000005d583b723e */ /* 0x000fe200000000ff */
[----:B------:R-:W-:Y:S01]  /*c4c0*/  FMUL R108, R136, R108 ;  /* 0x0000006c886c7220 */ /* 0x000fe20000400000 */
[----:B------:R-:W-:Y:S01]  /*c4d0*/  LOP3.LUT R236, R236, 0x3f, R163, 0xf8, !PT ;  /* 0x0000003fecec7812 */ /* 0x000fe200078ef8a3 */
[----:B------:R-:W-:Y:S01]  /*c4e0*/  FMUL R75, R136, R112 ;  /* 0x00000070884b7220 */ /* 0x000fe20000400000 */
[----:B--2---:R-:W-:Y:S01]  /*c4f0*/  F2FP.F16.F32.PACK_AB R8, R41, R70 ;  /* 0x000000462908723e */ /* 0x004fe200000000ff */
[----:B------:R-:W-:Y:S01]  /*c500*/  IMAD.SHL.U32 R41, R82, 0x2, RZ ;  /* 0x0000000252297824 */ /* 0x000fe200078e00ff */
[----:B---3--:R-:W-:Y:S01]  /*c510*/  F2FP.F16.F32.PACK_AB R16, R42, R71 ;  /* 0x000000472a10723e */ /* 0x008fe200000000ff */
[----:B------:R-:W-:Y:S01]  /*c520*/  IMAD R83, R236, R97, RZ ;  /* 0x00000061ec537224 */ /* 0x000fe200078e02ff */
[----:B------:R-:W-:Y:S01]  /*c530*/  F2FP.F16.F32.PACK_AB R9, R61, R78 ;  /* 0x0000004e3d09723e */ /* 0x000fe200000000ff */
[----:B------:R-:W-:Y:S01]  /*c540*/  IMAD.HI R42, R82, 0x2, RZ ;  /* 0x00000002522a7827 */ /* 0x000fe200078e02ff */
[----:B------:R-:W-:-:S03]  /*c550*/  F2FP.F16.F32.PACK_AB R17, R60, R79 ;  /* 0x0000004f3c11723e */ /* 0x000fc600000000ff */
        /* <DEDUP_REMOVED lines=8> */
[----:B------:R-:W-:Y:S01]  /*c5e0*/  FMUL R77, R136, R120 ;  /* 0x00000078884d7220 */ /* 0x000fe20000400000 */
[----:B------:R-:W-:Y:S01]  /*c5f0*/  LEA R93, R40, R91, 0x2 ;  /* 0x0000005b285d7211 */ /* 0x000fe200078e10ff */
[----:B------:R-:W-:Y:S01]  /*c600*/  @!P4 FMUL R104, R104, 16777216 ;  /* 0x4b8000006868c820 */ /* 0x000fe20000400000 */
[----:B------:R-:W-:Y:S01]  /*c610*/  F2FP.F16.F32.PACK_AB R61, R75, R108 ;  /* 0x0000006c4b3d723e */ /* 0x000fe200000000ff */
[----:B------:R2:W-:Y:S01]  /*c620*/  STS.128 [R132], R28 ;  /* 0x0000001c84007388 */ /* 0x0005e20000000c00 */
[----:B------:R-:W-:Y:S01]  /*c630*/  @!P4 FMUL R124, R124, 16777216 ;  /* 0x4b8000007c7cc820 */ /* 0x000fe20000400000 */
[----:B------:R-:W-:-:S02]  /*c640*/  IMAD R97, R40, 0x4, R93 ;  /* 0x0000000428617824 */ /* 0x000fc400078e025d */
[----:B------:R-:W-:Y:S01]  /*c650*/  @!P4 FMUL R128, R128, 16777216 ;  /* 0x4b8000008080c820 */ /* 0x000fe20000400000 */
[----:B------:R-:W-:Y:S01]  /*c660*/  STS.128 [R132+0x400], R56 ;  /* 0x0004003884007388 */ /* 0x000fe20000000c00 */
[----:B------:R-:W-:Y:S01]  /*c670*/  FMUL R102, R136, R102 ;  /* 0x0000006688667220 */ /* 0x000fe20000400000 */
[----:B------:R-:W-:Y:S01]  /*c680*/  IMAD R99, R40, 0x4, R97 ;  /* 0x0000000428637824 */ /* 0x000fe200078e0261 */
[----:B------:R-:W-:Y:S01]  /*c690*/  F2FP.F16.F32.PACK_AB R62, R77, R116 ;  /* 0x000000744d3e723e */ /* 0x000fe200000000ff */
[----:B------:R-:W-:Y:S01]  /*c6a0*/  STS.128 [R132+0x800], R8 ;  /* 0x0008000884007388 */ /* 0x000fe20000000c00 */
[----:B------:R-:W-:Y:S01]  /*c6b0*/  @!P4 FMUL R100, R100, 16777216 ;  /* 0x4b8000006464c820 */ /* 0x000fe20000400000 */
[C---:B------:R-:W-:Y:S02]  /*c6c0*/  IMAD R79, R40.reuse, 0x4, R99 ;  /* 0x00000004284f7824 */ /* 0x040fe400078e0263 */
[----:B------:R-:W-:Y:S01]  /*c6d0*/  @!P4 FMUL R101, R101, 16777216 ;  /* 0x4b8000006565c820 */ /* 0x000fe20000400000 */
[----:B------:R-:W-:Y:S01]  /*c6e0*/  STS.128 [R132+0xc00], R16 ;  /* 0x000c001084007388 */ /* 0x000fe20000000c00 */
[----:B------:R-:W-:Y:S01]  /*c6f0*/  @!P4 FMUL R105, R105, 16777216 ;  /* 0x4b8000006969c820 */ /* 0x000fe20000400000 */
[----:B------:R-:W-:-:S02]  /*c700*/  IMAD R73, R40, 0x4, R79 ;  /* 0x0000000428497824 */ /* 0x000fc400078e024f */
[----:B------:R-:W-:Y:S01]  /*c710*/  @!P4 FMUL R109, R109, 16777216 ;  /* 0x4b8000006d6dc820 */ /* 0x000fe20000400000 */
[----:B------:R-:W-:Y:S01]  /*c720*/  BAR.SYNC.DEFER_BLOCKING 0x0 ;  /* 0x0000000000007b1d */ /* 0x000fe20000010000 */
[----:B--2---:R-:W-:Y:S02]  /*c730*/  IMAD.SHL.U32 R28, R83, 0x2, RZ ;  /* 0x00000002531c7824 */ /* 0x004fe400078e00ff */
[----:B------:R-:W-:Y:S01]  /*c740*/  @!P4 FMUL R113, R113, 16777216 ;  /* 0x4b8000007171c820 */ /* 0x000fe20000400000 */
[----:B------:R-:W-:Y:S02]  /*c750*/  IMAD R87, R40, 0x4, R73 ;  /* 0x0000000428577824 */ /* 0x000fe400078e0249 */
[----:B------:R-:W-:Y:S01]  /*c760*/  @!P4 FMUL R117, R117, 16777216 ;  /* 0x4b8000007575c820 */ /* 0x000fe20000400000 */
[----:B------:R-:W-:Y:S01]  /*c770*/  IMAD.HI R83, R83, 0x2, RZ ;  /* 0x0000000253537827 */ /* 0x000fe200078e02ff */
[----:B-1----:R-:W-:-:S03]  /*c780*/  IADD3 R41, P0, P2, R28, R106, R41 ;  /* 0x0000006a1c297210 */ /* 0x002fc60007a1e029 */
[----:B------:R-:W-:Y:S01]  /*c790*/  @!P4 FMUL R121, R121, 16777216 ;  /* 0x4b8000007979c820 */ /* 0x000fe20000400000 */
[----:B------:R-:W-:Y:S01]  /*c7a0*/  @!P4 FMUL R125, R125, 16777216 ;  /* 0x4b8000007d7dc820 */ /* 0x000fe20000400000 */
[----:B------:R-:W-:Y:S01]  /*c7b0*/  IMAD R95, R40, 0x4, R87 ;  /* 0x00000004285f7824 */ /* 0x000fe200078e0257 */
[----:B------:R-:W-:Y:S01]  /*c7c0*/  IADD3.X R42, PT, PT, R83, R107, R42, P0, P2 ;  /* 0x0000006b532a7210 */ /* 0x000fe200007e442a */
[----:B------:R-:W-:Y:S01]  /*c7d0*/  @!P4 FMUL R129, R129, 16777216 ;  /* 0x4b8000008181c820 */ /* 0x000fe20000400000 */
[----:B------:R-:W-:Y:S01]  /*c7e0*/  @!P4 FMUL R126, R126, 16777216 ;  /* 0x4b8000007e7ec820 */ /* 0x000fe20000400000 */
[----:B------:R-:W-:Y:S02]  /*c7f0*/  IMAD R83, R40, 0x4, R95 ;  /* 0x0000000428537824 */ /* 0x000fe400078e025f */
[----:B------:R-:W-:Y:S01]  /*c800*/  @!P4 FMUL R130, R130, 16777216 ;  /* 0x4b8000008282c820 */ /* 0x000fe20000400000 */
[C---:B------:R-:W-:Y:S01]  /*c810*/  FMUL R69, R136.reuse, R104 ;  /* 0x0000006888457220 */ /* 0x040fe20000400000 */
[C---:B------:R-:W-:Y:S01]  /*c820*/  FMUL R124, R136.reuse, R124 ;  /* 0x0000007c887c7220 */ /* 0x040fe20000400000 */
[----:B------:R-:W-:Y:S01]  /*c830*/  FMUL R81, R136, R128 ;  /* 0x0000008088517220 */ /* 0x000fe20000400000 */
[----:B------:R-:W-:Y:S01]  /*c840*/  LEA R75, R40, R83, 0x2 ;  /* 0x00000053284b7211 */ /* 0x000fe200078e10ff */
[----:B------:R-:W-:Y:S01]  /*c850*/  @!P4 FMUL R103, R103, 16777216 ;  /* 0x4b8000006767c820 */ /* 0x000fe20000400000 */
[----:B------:R-:W-:Y:S01]  /*c860*/  @!P4 FMUL R110, R110, 16777216 ;  /* 0x4b8000006e6ec820 */ /* 0x000fe20000400000 */
[----:B------:R-:W-:Y:S01]  /*c870*/  @!P4 FMUL R111, R111, 16777216 ;  /* 0x4b8000006f6fc820 */ /* 0x000fe20000400000 */
[----:B------:R-:W-:Y:S01]  /*c880*/  @!P4 FMUL R114, R114, 16777216 ;  /* 0x4b8000007272c820 */ /* 0x000fe20000400000 */
[----:B------:R-:W-:Y:S01]  /*c890*/  IMAD R77, R40, 0x4, R75 ;  /* 0x00000004284d7824 */ /* 0x000fe200078e024b */
[----:B------:R-:W1:Y:S01]  /*c8a0*/  LDS.128 R56, [R0] ;  /* 0x0000000000387984 */ /* 0x000e620000000c00 */
[----:B------:R-:W-:Y:S01]  /*c8b0*/  @!P4 FMUL R115, R115, 16777216 ;  /* 0x4b8000007373c820 */ /* 0x000fe20000400000 */
[----:B------:R-:W-:Y:S01]  /*c8c0*/  @!P4 FMUL R118, R118, 16777216 ;  /* 0x4b8000007676c820 */ /* 0x000fe20000400000 */
[----:B------:R-:W-:Y:S01]  /*c8d0*/  @!P4 FMUL R119, R119, 16777216 ;  /* 0x4b8000007777c820 */ /* 0x000fe20000400000 */
[----:B------:R-:W-:Y:S01]  /*c8e0*/  LDS.128 R28, [R0+0x1000] ;  /* 0x00100000001c7984 */ /* 0x000fe20000000c00 */
[----:B------:R-:W-:Y:S01]  /*c8f0*/  @!P4 FMUL R122, R122, 16777216 ;  /* 0x4b8000007a7ac820 */ /* 0x000fe20000400000 */
[----:B------:R-:W-:Y:S01]  /*c900*/  @!P4 FMUL R123, R123, 16777216 ;  /* 0x4b8000007b7bc820 */ /* 0x000fe20000400000 */
[----:B------:R-:W-:Y:S01]  /*c910*/  @!P4 FMUL R127, R127, 16777216 ;  /* 0x4b8000007f7fc820 */ /* 0x000fe20000400000 */
[----:B------:R-:W-:Y:S01]  /*c920*/  LDS.128 R16, [R0+0x2000] ;  /* 0x0020000000107984 */ /* 0x000fe20000000c00 */
[----:B------:R-:W-:Y:S01]  /*c930*/  @!P4 FMUL R131, R131, 16777216 ;  /* 0x4b8000008383c820 */ /* 0x000fe20000400000 */
[----:B------:R-:W-:Y:S01]  /*c940*/  F2FP.F16.F32.PACK_AB R104, R43, R102 ;  /* 0x000000662b68723e */ /* 0x000fe200000000ff */
[----:B------:R-:W-:Y:S01]  /*c950*/  FMUL R100, R136, R100 ;  /* 0x0000006488647220 */ /* 0x000fe20000400000 */
[----:B------:R-:W-:Y:S01]  /*c960*/  LDS.128 R8, [R0+0x3000] ;  /* 0x0030000000087984 */ /* 0x000fe20000000c00 */
[----:B------:R-:W-:-:S02]  /*c970*/  IMAD R43, R40, 0x4, R77 ;  /* 0x00000004282b7824 */ /* 0x000fc400078e024d */
        /* <DEDUP_REMOVED lines=22> */
[C---:B------:R-:W-:Y:S01]  /*cae0*/  IMAD R81, R40.reuse, 0x4, R43 ;  /* 0x0000000428517824 */ /* 0x040fe200078e022b */
[----:B------:R-:W-:Y:S01]  /*caf0*/  F2FP.F16.F32.PACK_AB R60, R69, R100 ;  /* 0x00000064453c723e */ /* 0x000fe200000000ff */
[----:B------:R-:W-:Y:S01]  /*cb00*/  BAR.SYNC.DEFER_BLOCKING 0x0 ;  /* 0x0000000000007b1d */ /* 0x000fe20000010000 */
[----:B------:R-:W-:Y:S01]  /*cb10*/  F2FP.F16.F32.PACK_AB R68, R105, R68 ;  /* 0x000000446944723e */ /* 0x000fe200000000ff */
[----:B------:R-:W-:Y:S01]  /*cb20*/  IMAD R101, R40, 0x4, R81 ;  /* 0x0000000428657824 */ /* 0x000fe200078e0251 */
[----:B------:R-:W-:Y:S01]  /*cb30*/  F2FP.F16.F32.PACK_AB R69, R74, R109 ;  /* 0x0000006d4a45723e */ /* 0x000fe200000000ff */
[----:B------:R-:W-:Y:S01]  /*cb40*/  IMAD.SHL.U32 R3, R3, 0x10, RZ ;  /* 0x0000001003037824 */ /* 0x000fe200078e00ff */
[----:B------:R-:W-:-:S02]  /*cb50*/  F2FP.F16.F32.PACK_AB R70, R76, R117 ;  /* 0x000000754c46723e */ /* 0x000fc400000000ff */
[----:B------:R-:W-:Y:S02]  /*cb60*/  F2FP.F16.F32.PACK_AB R71, R80, R125 ;  /* 0x0000007d5047723e */ /* 0x000fe400000000ff */
[----:B------:R-:W-:Y:S02]  /*cb70*/  F2FP.F16.F32.PACK_AB R107, R67, R126 ;  /* 0x0000007e436b723e */ /* 0x000fe400000000ff */
[----:B------:R-:W-:Y:S02]  /*cb80*/  F2FP.F16.F32.PACK_AB R124, R44, R103 ;  /* 0x000000672c7c723e */ /* 0x000fe400000000ff */
[----:B------:R-:W-:Y:S02]  /*cb90*/  F2FP.F16.F32.PACK_AB R105, R47, R110 ;  /* 0x0000006e2f69723e */ /* 0x000fe400000000ff */
[----:B------:R-:W-:Y:S02]  /*cba0*/  F2FP.F16.F32.PACK_AB R125, R46, R111 ;  /* 0x0000006f2e7d723e */ /* 0x000fe400000000ff */
[----:B------:R-:W-:-:S02]  /*cbb0*/  F2FP.F16.F32.PACK_AB R106, R65, R118 ;  /* 0x00000076416a723e */ /* 0x000fc400000000ff */
[----:B------:R-:W-:Y:S02]  /*cbc0*/  F2FP.F16.F32.PACK_AB R126, R64, R119 ;  /* 0x00000077407e723e */ /* 0x000fe400000000ff */
[----:B------:R-:W-:Y:S02]  /*cbd0*/  F2FP.F16.F32.PACK_AB R127, R66, R127 ;  /* 0x0000007f427f723e */ /* 0x000fe400000000ff */
[CC--:B------:R-:W-:Y:S01]  /*cbe0*/  LEA R46, P0, R85.reuse, R41.reuse, 0x1 ;  /* 0x00000029552e7211 */ /* 0x0c0fe200078008ff */
[----:B------:R2:W-:Y:S01]  /*cbf0*/  STS.128 [R132+0x400], R68 ;  /* 0x0004004484007388 */ /* 0x0005e20000000c00 */
[----:B----4-:R-:W-:Y:S02]  /*cc00*/  PRMT R44, R48, 0x7632, R44 ;  /* 0x00007632302c7816 */ /* 0x010fe4000000002c */
[----:B------:R-:W-:Y:S01]  /*cc10*/  LEA.HI.X.SX32 R47, R85, R42, 0x1, P0 ;  /* 0x0000002a552f7211 */ /* 0x000fe200000f0eff */
[----:B------:R3:W-:Y:S04]  /*cc20*/  STS.128 [R132], R60 ;  /* 0x0000003c84007388 */ /* 0x0007e80000000c00 */
[----:B------:R-:W-:Y:S04]  /*cc30*/  STS.128 [R132+0x800], R104 ;  /* 0x0008006884007388 */ /* 0x000fe80000000c00 */
[----:B------:R-:W-:Y:S01]  /*cc40*/  STS.128 [R132+0xc00], R124 ;  /* 0x000c007c84007388 */ /* 0x000fe20000000c00 */
[C---:B--2---:R-:W-:Y:S01]  /*cc50*/  IMAD R69, R40.reuse, 0x4, R101 ;  /* 0x0000000428457824 */ /* 0x044fe200078e0265 */
[----:B------:R-:W-:Y:S03]  /*cc60*/  BAR.SYNC.DEFER_BLOCKING 0x0 ;  /* 0x0000000000007b1d */ /* 0x000fe60000010000 */
[----:B------:R-:W-:Y:S01]  /*cc70*/  IMAD R71, R40, 0x4, R69 ;  /* 0x0000000428477824 */ /* 0x000fe200078e0245 */
[----:B---3--:R-:W-:-:S02]  /*cc80*/  LEA R60, P2, R89, R41, 0x1 ;  /* 0x00000029593c7211 */ /* 0x008fc400078408ff */
[-C--:B------:R-:W-:Y:S01]  /*cc90*/  LEA R62, P0, R91, R41.reuse, 0x1 ;  /* 0x000000295b3e7211 */ /* 0x080fe200078008ff */
[C---:B------:R-:W-:Y:S01]  /*cca0*/  IMAD R85, R40.reuse, 0x4, R71 ;  /* 0x0000000428557824 */ /* 0x040fe200078e0247 */
[-C--:B------:R-:W-:Y:S02]  /*ccb0*/  LEA.HI.X.SX32 R61, R89, R42.reuse, 0x1, P2 ;  /* 0x0000002a593d7211 */ /* 0x080fe400010f0eff */
[----:B------:R-:W-:Y:S01]  /*ccc0*/  LEA.HI.X.SX32 R63, R91, R42, 0x1, P0 ;  /* 0x0000002a5b3f7211 */ /* 0x000fe200000f0eff */
[----:B------:R-:W-:Y:S01]  /*ccd0*/  IMAD R89, R40, 0x4, R85 ;  /* 0x0000000428597824 */ /* 0x000fe200078e0255 */
[----:B------:R-:W-:-:S03]  /*cce0*/  LEA R64, P0, R93, R41, 0x1 ;  /* 0x000000295d407211 */ /* 0x000fc600078008ff */
[C---:B------:R-:W-:Y:S01]  /*ccf0*/  IMAD R91, R40.reuse, 0x4, R89 ;  /* 0x00000004285b7824 */ /* 0x040fe200078e0259 */
[-C--:B------:R-:W-:Y:S02]  /*cd00*/  LEA.HI.X.SX32 R65, R93, R42.reuse, 0x1, P0 ;  /* 0x0000002a5d417211 */ /* 0x080fe400000f0eff */
[C---:B------:R-:W-:Y:S02]  /*cd10*/  LEA R66, P0, R97.reuse, R41, 0x1 ;  /* 0x0000002961427211 */ /* 0x040fe400078008ff */
[C---:B------:R-:W-:Y:S02]  /*cd20*/  LEA R93, R40.reuse, R91, 0x2 ;  /* 0x0000005b285d7211 */ /* 0x040fe400078e10ff */
[----:B------:R-:W-:Y:S01]  /*cd30*/  LEA.HI.X.SX32 R67, R97, R42, 0x1, P0 ;  /* 0x0000002a61437211 */ /* 0x000fe200000f0eff */
[----:B------:R2:W-:Y:S02]  /*cd40*/  STG.E.U16 desc[UR8][R46.64], R48 ;  /* 0x000000302e007986 */ /* 0x0005e4000c101508 */
[----:B------:R-:W-:-:S02]  /*cd50*/  IMAD R103, R40, 0x4, R93 ;  /* 0x0000000428677824 */ /* 0x000fc400078e025d */
[----:B------:R3:W-:Y:S02]  /*cd60*/  STG.E.U16 desc[UR8][R60.64], R44 ;  /* 0x0000002c3c007986 */ /* 0x0007e4000c101508 */
[----:B------:R-:W-:Y:S02]  /*cd70*/  IMAD R97, R40, 0x4, R103 ;  /* 0x0000000428617824 */ /* 0x000fe400078e0267 */
[----:B------:R-:W-:Y:S01]  /*cd80*/  STG.E.U16 desc[UR8][R62.64], R49 ;  /* 0x000000313e007986 */ /* 0x000fe2000c101508 */
[----:B--2---:R-:W-:Y:S02]  /*cd90*/  PRMT R47, R49, 0x7632, R47 ;  /* 0x00007632312f7816 */ /* 0x004fe4000000002f */
[CC--:B------:R-:W-:Y:S02]  /*cda0*/  LEA R46, P0, R99.reuse, R41.reuse, 0x1 ;  /* 0x00000029632e7211 */ /* 0x0c0fe400078008ff */
[----:B---3--:R-:W-:Y:S01]  /*cdb0*/  PRMT R44, R50, 0x7632, R44 ;  /* 0x00007632322c7816 */ /* 0x008fe2000000002c */
[----:B------:R2:W-:Y:S04]  /*cdc0*/  STG.E.U16 desc[UR8][R64.64], R47 ;  /* 0x0000002f40007986 */ /* 0x0005e8000c101508 */
[----:B------:R3:W-:Y:S01]  /*cdd0*/  STG.E.U16 desc[UR8][R66.64], R50 ;  /* 0x0000003242007986 */ /* 0x0007e2000c101508 */
[----:B--2---:R-:W-:Y:S01]  /*cde0*/  LEA.HI.X.SX32 R47, R99, R42, 0x1, P0 ;  /* 0x0000002a632f7211 */ /* 0x004fe200000f0eff */
[----:B------:R-:W-:Y:S01]  /*cdf0*/  IMAD R99, R40, 0x4, R97 ;  /* 0x0000000428637824 */ /* 0x000fe200078e0261 */
[----:B------:R-:W-:-:S03]  /*ce00*/  LEA R60, P0, R79, R41, 0x1 ;  /* 0x000000294f3c7211 */ /* 0x000fc600078008ff */
[C---:B------:R-:W-:Y:S01]  /*ce10*/  IMAD R105, R40.reuse, 0x4, R99 ;  /* 0x0000000428697824 */ /* 0x040fe200078e0263 */
[-C--:B------:R-:W-:Y:S01]  /*ce20*/  LEA.HI.X.SX32 R61, R79, R42.reuse, 0x1, P0 ;  /* 0x0000002a4f3d7211 */ /* 0x080fe200000f0eff */
[----:B------:R2:W-:Y:S01]  /*ce30*/  STG.E.U16 desc[UR8][R46.64], R44 ;  /* 0x0000002c2e007986 */ /* 0x0005e2000c101508 */
[CC--:B------:R-:W-:Y:S01]  /*ce40*/  LEA R48, P0, R73.reuse, R41.reuse, 0x1 ;  /* 0x0000002949307211 */ /* 0x0c0fe200078008ff */
[C---:B------:R-:W-:Y:S02]  /*ce50*/  IMAD R79, R40.reuse, 0x4, R105 ;  /* 0x00000004284f7824 */ /* 0x040fe400078e0269 */
[----:B------:R-:W-:Y:S01]  /*ce60*/  STG.E.U16 desc[UR8][R60.64], R51 ;  /* 0x000000333c007986 */ /* 0x000fe2000c101508 */
[----:B------:R-:W-:Y:S01]  /*ce70*/  LEA.HI.X.SX32 R49, R73, R42, 0x1, P0 ;  /* 0x0000002a49317211 */ /* 0x000fe200000f0eff */
[----:B------:R-:W-:Y:S01]  /*ce80*/  IMAD R73, R40, 0x4, R79 ;  /* 0x0000000428497824 */ /* 0x000fe200078e024f */
[----:B------:R-:W-:-:S03]  /*ce90*/  LEA R62, P0, R87, R41, 0x1 ;  /* 0x00000029573e7211 */ /* 0x000fc600078008ff */
[C---:B---3--:R-:W-:Y:S01]  /*cea0*/  IMAD R67, R40.reuse, 0x4, R73 ;  /* 0x0000000428437824 */ /* 0x048fe200078e0249 */
[-C--:B------:R-:W-:Y:S02]  /*ceb0*/  LEA.HI.X.SX32 R63, R87, R42.reuse, 0x1, P0 ;  /* 0x0000002a573f7211 */ /* 0x080fe400000f0eff */
[-C--:B------:R-:W-:Y:S01]  /*cec0*/  LEA R64, P0, R95, R41.reuse, 0x1 ;  /* 0x000000295f407211 */ /* 0x080fe200078008ff */
[C---:B------:R-:W-:Y:S01]  /*ced0*/  IMAD R87, R40.reuse, 0x4, R67 ;  /* 0x0000000428577824 */ /* 0x040fe200078e0243 */
[----:B--2---:R-:W-:Y:S02]  /*cee0*/  PRMT R47, R51, 0x7632, R47 ;  /* 0x00007632332f7816 */ /* 0x004fe4000000002f */
[----:B------:R-:W-:Y:S01]  /*cef0*/  LEA.HI.X.SX32 R65, R95, R42, 0x1, P0 ;  /* 0x0000002a5f417211 */ /* 0x000fe200000f0eff */
[----:B------:R-:W-:Y:S01]  /*cf00*/  IMAD R95, R40, 0x4, R87 ;  /* 0x00000004285f7824 */ /* 0x000fe200078e0257 */
[----:B------:R-:W-:Y:S01]  /*cf10*/  LEA R46, P0, R83, R41, 0x1 ;  /* 0x00000029532e7211 */ /* 0x000fe200078008ff */
[----:B------:R2:W-:Y:S01]  /*cf20*/  STG.E.U16 desc[UR8][R48.64], R47 ;  /* 0x0000002f30007986 */ /* 0x0005e2000c101508 */
[----:B0-----:R-:W-:-:S02]  /*cf30*/  PRMT R44, R52, 0x7632, R44 ;  /* 0x00007632342c7816 */ /* 0x001fc4000000002c */
[C---:B------:R-:W-:Y:S01]  /*cf40*/  LEA R107, R40.reuse, R95, 0x2 ;  /* 0x0000005f286b7211 */ /* 0x040fe200078e10ff */
[----:B------:R-:W-:Y:S04]  /*cf50*/  STG.E.U16 desc[UR8][R62.64], R52 ;  /* 0x000000343e007986 */ /* 0x000fe8000c101508 */
[----:B------:R0:W-:Y:S01]  /*cf60*/  STG.E.U16 desc[UR8][R64.64], R44 ;  /* 0x0000002c40007986 */ /* 0x0001e2000c101508 */
[----:B--2---:R-:W-:Y:S01]  /*cf70*/  LEA.HI.X.SX32 R47, R83, R42, 0x1, P0 ;  /* 0x0000002a532f7211 */ /* 0x004fe200000f0eff */
[----:B------:R-:W-:Y:S01]  /*cf80*/  IMAD R83, R40, 0x4, R107 ;  /* 0x0000000428537824 */ /* 0x000fe200078e026b */
[----:B------:R-:W-:-:S03]  /*cf90*/  LEA R50, P0, R75, R41, 0x1 ;  /* 0x000000294b327211 */ /* 0x000fc600078008ff */
[----:B------:R2:W-:Y:S01]  /*cfa0*/  STG.E.U16 desc[UR8][R46.64], R53 ;  /* 0x000000352e007986 */ /* 0x0005e2000c101508 */
[-C--:B------:R-:W-:Y:S01]  /*cfb0*/  LEA.HI.X.SX32 R51, R75, R42.reuse, 0x1, P0 ;  /* 0x0000002a4b337211 */ /* 0x080fe200000f0eff */
[----:B------:R-:W-:Y:S01]  /*cfc0*/  IMAD R75, R40, 0x4, R83 ;  /* 0x00000004284b7824 */ /* 0x000fe200078e0253 */
[CC--:B------:R-:W-:Y:S02]  /*cfd0*/  LEA R48, P0, R77.reuse, R41.reuse, 0x1 ;  /* 0x000000294d307211 */ /* 0x0c0fe400078008ff */
[----:B0-----:R-:W-:Y:S01]  /*cfe0*/  PRMT R44, R54, 0x7632, R44 ;  /* 0x00007632362c7816 */ /* 0x001fe2000000002c */
[C---:B------:R-:W-:Y:S01]  /*cff0*/  IMAD R109, R40.reuse, 0x4, R75 ;  /* 0x00000004286d7824 */ /* 0x040fe200078e024b */
[----:B------:R-:W-:Y:S02]  /*d000*/  LEA.HI.X.SX32 R49, R77, R42, 0x1, P0 ;  /* 0x0000002a4d317211 */ /* 0x000fe400000f0eff */
[----:B------:R-:W-:Y:S01]  /*d010*/  LEA R60, P0, R43, R41, 0x1 ;  /* 0x000000292b3c7211 */ /* 0x000fe200078008ff */
[----:B------:R-:W-:Y:S01]  /*d020*/  IMAD R77, R40, 0x4, R109 ;  /* 0x00000004284d7824 */ /* 0x000fe200078e026d */
[----:B--2---:R-:W-:-:S02]  /*d030*/  PRMT R47, R53, 0x7632, R47 ;  /* 0x00007632352f7816 */ /* 0x004fc4000000002f */
[-C--:B------:R-:W-:Y:S01]  /*d040*/  LEA.HI.X.SX32 R61, R43, R42.reuse, 0x1, P0 ;  /* 0x0000002a2b3d7211 */ /* 0x080fe200000f0eff */
[C---:B------:R-:W-:Y:S01]  /*d050*/  IMAD R43, R40.reuse, 0x4, R77 ;  /* 0x00000004282b7824 */ /* 0x040fe200078e024d */
[CC--:B------:R-:W-:Y:S01]  /*d060*/  LEA R62, P0, R81.reuse, R41.reuse, 0x1 ;  /* 0x00000029513e7211 */ /* 0x0c0fe200078008ff */
[----:B------:R0:W-:Y:S02]  /*d070*/  STG.E.U16 desc[UR8][R50.64], R47 ;  /* 0x0000002f32007986 */ /* 0x0001e4000c101508 */
[C---:B------:R-:W-:Y:S01]  /*d080*/  IMAD R111, R40.reuse, 0x4, R43 ;  /* 0x00000004286f7824 */ /* 0x040fe200078e022b */
[-C--:B------:R-:W-:Y:S01]  /*d090*/  LEA.HI.X.SX32 R63, R81, R42.reuse, 0x1, P0 ;  /* 0x0000002a513f7211 */ /* 0x080fe200000f0eff */
[----:B------:R2:W-:Y:S01]  /*d0a0*/  STG.E.U16 desc[UR8][R48.64], R54 ;  /* 0x0000003630007986 */ /* 0x0005e2000c101508 */
[-C--:B------:R-:W-:Y:S01]  /*d0b0*/  LEA R46, P0, R101, R41.reuse, 0x1 ;  /* 0x00000029652e7211 */ /* 0x080fe200078008ff */
[C---:B------:R-:W-:Y:S01]  /*d0c0*/  IMAD R81, R40.reuse, 0x4, R111 ;  /* 0x0000000428517824 */ /* 0x040fe200078e026f */
[CC--:B------:R-:W-:Y:S01]  /*d0d0*/  LEA R230, P3, R43.reuse, R41.reuse, 0x1 ;  /* 0x000000292be67211 */ /* 0x0c0fe200078608ff */
[----:B------:R3:W-:Y:S03]  /*d0e0*/  STG.E.U16 desc[UR8][R60.64], R44 ;  /* 0x0000002c3c007986 */ /* 0x0007e6000c101508 */
[-C--:B------:R-:W-:Y:S01]  /*d0f0*/  LEA.HI.X.SX32 R231, R43, R42.reuse, 0x1, P3 ;  /* 0x0000002a2be77211 */ /* 0x080fe200018f0eff */
[----:B------:R4:W-:Y:S01]  /*d100*/  STG.E.U16 desc[UR8][R62.64], R55 ;  /* 0x000000373e007986 */ /* 0x0009e2000c101508 */
[----:B0-----:R-:W-:Y:S01]  /*d110*/  LEA.HI.X.SX32 R47, R101, R42, 0x1, P0 ;  /* 0x0000002a652f7211 */ /* 0x001fe200000f0eff */
[----:B------:R-:W-:Y:S01]  /*d120*/  IMAD R101, R40, 0x4, R81 ;  /* 0x0000000428657824 */ /* 0x000fe200078e0251 */
[----:B------:R-:W-:-:S02]  /*d130*/  LEA R52, P0, R69, R41, 0x1 ;  /* 0x0000002945347211 */ /* 0x000fc400078008ff */
[----:B--2---:R-:W-:Y:S01]  /*d140*/  PRMT R49, R55, 0x7632, R49 ;  /* 0x0000763237317816 */ /* 0x004fe20000000031 */
[C---:B------:R-:W-:Y:S01]  /*d150*/  IMAD R113, R40.reuse, 0x4, R101 ;  /* 0x0000000428717824 */ /* 0x040fe200078e0265 */
[-C--:B------:R-:W-:Y:S02]  /*d160*/  LEA.HI.X.SX32 R53, R69, R42.reuse, 0x1, P0 ;  /* 0x0000002a45357211 */ /* 0x080fe400000f0eff */
[C---:B------:R-:W-:Y:S01]  /*d170*/  LEA R64, P0, R71.reuse, R41, 0x1 ;  /* 0x0000002947407211 */ /* 0x040fe200078008ff */
[----:B------:R0:W-:Y:S01]  /*d180*/  STG.E.U16 desc[UR8][R46.64], R49 ;  /* 0x000000312e007986 */ /* 0x0001e2000c101508 */
[C---:B------:R-:W-:Y:S02]  /*d190*/  LEA R69, R40.reuse, R113, 0x2 ;  /* 0x0000007128457211 */ /* 0x040fe400078e10ff */
[-C--:B------:R-:W-:Y:S01]  /*d1a0*/  LEA.HI.X.SX32 R65, R71, R42.reuse, 0x1, P0 ;  /* 0x0000002a47417211 */ /* 0x080fe200000f0eff */
[----:B-1----:R1:W-:Y:S01]  /*d1b0*/  STG.E.U16 desc[UR8][R52.64], R56 ;  /* 0x0000003834007986 */ /* 0x0023e2000c101508 */
[CC--:B---3--:R-:W-:Y:S01]  /*d1c0*/  LEA R60, P0, R85.reuse, R41.reuse, 0x1 ;  /* 0x00000029553c7211 */ /* 0x0c8fe200078008ff */
[----:B------:R-:W-:Y:S01]  /*d1d0*/  IMAD R71, R40, 0x4, R69 ;  /* 0x0000000428477824 */ /* 0x000fe200078e0245 */
[----:B------:R-:W-:Y:S01]  /*d1e0*/  PRMT R44, R56, 0x7632, R44 ;  /* 0x00007632382c7816 */ /* 0x000fe2000000002c */
[----:B------:R-:W2:Y:S01]  /*d1f0*/  LDS.128 R48, [R0] ;  /* 0x0000000000307984 */ /* 0x000ea20000000c00 */
[-C--:B------:R-:W-:Y:S01]  /*d200*/  LEA.HI.X.SX32 R61, R85, R42.reuse, 0x1, P0 ;  /* 0x0000002a553d7211 */ /* 0x080fe200000f0eff */
[C---:B----4-:R-:W-:Y:S01]  /*d210*/  IMAD R63, R40.reuse, 0x4, R71 ;  /* 0x00000004283f7824 */ /* 0x050fe200078e0247 */
[-C--:B------:R-:W-:Y:S01]  /*d220*/  LEA R54, P0, R89, R41.reuse, 0x1 ;  /* 0x0000002959367211 */ /* 0x080fe200078008ff */
[----:B------:R3:W-:Y:S01]  /*d230*/  STG.E.U16 desc[UR8][R64.64], R44 ;  /* 0x0000002c40007986 */ /* 0x0007e2000c101508 */
[-C--:B------:R-:W-:Y:S01]  /*d240*/  LEA R158, P3, R101, R41.reuse, 0x1 ;  /* 0x00000029659e7211 */ /* 0x080fe200078608ff */
[C---:B------:R-:W-:Y:S01]  /*d250*/  IMAD R85, R40.reuse, 0x4, R63 ;  /* 0x0000000428557824 */ /* 0x040fe200078e023f */
[----:B------:R-:W-:Y:S01]  /*d260*/  LEA.HI.X.SX32 R55, R89, R42, 0x1, P0 ;  /* 0x0000002a59377211 */ /* 0x000fe200000f0eff */
[----:B------:R4:W-:Y:S01]  /*d270*/  STG.E.U16 desc[UR8][R60.64], R57 ;  /* 0x000000393c007986 */ /* 0x0009e2000c101508 */
[----:B0-----:R-:W-:Y:S01]  /*d280*/  LEA R46, P0, R91, R41, 0x1 ;  /* 0x000000295b2e7211 */ /* 0x001fe200078008ff */
[----:B------:R-:W-:Y:S01]  /*d290*/  IMAD R115, R40, 0x4, R85 ;  /* 0x0000000428737824 */ /* 0x000fe200078e0255 */
[----:B-1----:R-:W-:-:S02]  /*d2a0*/  PRMT R53, R57, 0x7632, R53 ;  /* 0x0000763239357816 */ /* 0x002fc40000000035 */
[-C--:B------:R-:W-:Y:S01]  /*d2b0*/  LEA.HI.X.SX32 R47, R91, R42.reuse, 0x1, P0 ;  /* 0x0000002a5b2f7211 */ /* 0x080fe200000f0eff */
[----:B------:R-:W-:Y:S01]  /*d2c0*/  IMAD R89, R40, 0x4, R115 ;  /* 0x0000000428597824 */ /* 0x000fe200078e0273 */
[-C--:B------:R-:W-:Y:S01]  /*d2d0*/  LEA R52, P0, R93, R41.reuse, 0x1 ;  /* 0x000000295d347211 */ /* 0x080fe200078008ff */
[----:B------:R0:W-:Y:S01]  /*d2e0*/  STG.E.U16 desc[UR8][R54.64], R53 ;  /* 0x0000003536007986 */ /* 0x0001e2000c101508 */
[----:B---3--:R-:W-:Y:S01]  /*d2f0*/  PRMT R44, R58, 0x7632, R44 ;  /* 0x000076323a2c7816 */ /* 0x008fe2000000002c */
[C---:B------:R-:W-:Y:S01]  /*d300*/  IMAD R65, R40.reuse, 0x4, R89 ;  /* 0x0000000428417824 */ /* 0x040fe200078e0259 */
[----:B------:R-:W-:Y:S01]  /*d310*/  LEA.HI.X.SX32 R159, R101, R42, 0x1, P3 ;  /* 0x0000002a659f7211 */ /* 0x000fe200018f0eff */
[----:B------:R1:W-:Y:S01]  /*d320*/  STG.E.U16 desc[UR8][R46.64], R58 ;  /* 0x0000003a2e007986 */ /* 0x0003e2000c101508 */
[-C--:B----4-:R-:W-:Y:S01]  /*d330*/  LEA R60, P2, R97, R41.reuse, 0x1 ;  /* 0x00000029613c7211 */ /* 0x090fe200078408ff */
[----:B------:R-:W-:Y:S01]  /*d340*/  IMAD R91, R40, 0x4, R65 ;  /* 0x00000004285b7824 */ /* 0x000fe200078e0241 */
[----:B------:R-:W-:-:S02]  /*d350*/  LEA R164, P3, R71, R41, 0x1 ;  /* 0x0000002947a47211 */ /* 0x000fc400078608ff */
[-C--:B------:R-:W-:Y:S02]  /*d360*/  LEA.HI.X.SX32 R61, R97, R42.reuse, 0x1, P2 ;  /* 0x0000002a613d7211 */ /* 0x080fe400010f0eff */
[-C--:B------:R-:W-:Y:S02]  /*d370*/  LEA.HI.X.SX32 R165, R71, R42.reuse, 0x1, P3 ;  /* 0x0000002a47a57211 */ /* 0x080fe400018f0eff */
[-C--:B0-----:R-:W-:Y:S01]  /*d380*/  LEA.HI.X.SX32 R53, R93, R42.reuse, 0x1, P0 ;  /* 0x0000002a5d357211 */ /* 0x081fe200000f0eff */
[C---:B------:R-:W-:Y:S01]  /*d390*/  IMAD R93, R40.reuse, 0x4, R91 ;  /* 0x00000004285d7824 */ /* 0x040fe200078e025b */
[-C--:B------:R-:W-:Y:S02]  /*d3a0*/  LEA R56, P0, R103, R41.reuse, 0x1 ;  /* 0x0000002967387211 */ /* 0x080fe400078008ff */
[----:B-1----:R-:W-:Y:S01]  /*d3b0*/  PRMT R47, R59, 0x7632, R47 ;  /* 0x000076323b2f7816 */ /* 0x002fe2000000002f */
[----:B------:R-:W-:Y:S01]  /*d3c0*/  IMAD R117, R40, 0x4, R93 ;  /* 0x0000000428757824 */ /* 0x000fe200078e025d */
[----:B------:R-:W-:Y:S01]  /*d3d0*/  LEA.HI.X.SX32 R57, R103, R42, 0x1, P0 ;  /* 0x0000002a67397211 */ /* 0x000fe200000f0eff */
[----:B------:R0:W-:Y:S01]  /*d3e0*/  STG.E.U16 desc[UR8][R52.64], R44 ;  /* 0x0000002c34007986 */ /* 0x0001e2000c101508 */
[----:B------:R-:W-:-:S02]  /*d3f0*/  LEA R54, P0, R99, R41, 0x1 ;  /* 0x0000002963367211 */ /* 0x000fc400078008ff */
[C---:B------:R-:W-:Y:S01]  /*d400*/  LEA R103, R40.reuse, R117, 0x2 ;  /* 0x0000007528677211 */ /* 0x040fe200078e10ff */
[----:B------:R-:W-:Y:S01]  /*d410*/  STG.E.U16 desc[UR8][R56.64], R59 ;  /* 0x0000003b38007986 */ /* 0x000fe2000c101508 */
[----:B------:R-:W-:Y:S02]  /*d420*/  LEA.HI.X.SX32 R55, R99, R42, 0x1, P0 ;  /* 0x0000002a63377211 */ /* 0x000fe400000f0eff */
[-C--:B------:R-:W-:Y:S01]  /*d430*/  LEA R46, P0, R105, R41.reuse, 0x1 ;  /* 0x00000029692e7211 */ /* 0x080fe200078008ff */
[C---:B------:R-:W-:Y:S01]  /*d440*/  IMAD R97, R40.reuse, 0x4, R103 ;  /* 0x0000000428617824 */ /* 0x040fe200078e0267 */
[----:B------:R1:W-:Y:S01]  /*d450*/  STG.E.U16 desc[UR8][R60.64], R47 ;  /* 0x0000002f3c007986 */ /* 0x0003e2000c101508 */
[----:B------:R-:W-:Y:S02]  /*d460*/  LEA R170, P3, R115, R41, 0x1 ;  /* 0x0000002973aa7211 */ /* 0x000fe400078608ff */
[----:B------:R-:W-:Y:S01]  /*d470*/  IMAD R99, R40, 0x4, R97 ;  /* 0x0000000428637824 */ /* 0x000fe200078e0261 */
[----:B--2---:R2:W-:Y:S01]  /*d480*/  STG.E.U16 desc[UR8][R54.64], R48 ;  /* 0x0000003036007986 */ /* 0x0045e2000c101508 */
[----:B0-----:R-:W-:-:S02]  /*d490*/  PRMT R44, R48, 0x7632, R44 ;  /* 0x00007632302c7816 */ /* 0x001fc4000000002c */
[C---:B------:R-:W-:Y:S01]  /*d4a0*/  IMAD R119, R40.reuse, 0x4, R99 ;  /* 0x0000000428777824 */ /* 0x040fe200078e0263 */
[-C--:B------:R-:W-:Y:S02]  /*d4b0*/  LEA.HI.X.SX32 R171, R115, R42.reuse, 0x1, P3 ;  /* 0x0000002a73ab7211 */ /* 0x080fe400018f0eff */
[-C--:B------:R-:W-:Y:S02]  /*d4c0*/  LEA R176, P3, R91, R41.reuse, 0x1 ;  /* 0x000000295bb07211 */ /* 0x080fe400078608ff */
[-C--:B-1----:R-:W-:Y:S01]  /*d4d0*/  LEA.HI.X.SX32 R47, R105, R42.reuse, 0x1, P0 ;  /* 0x0000002a692f7211 */ /* 0x082fe200000f0eff */
[C---:B------:R-:W-:Y:S01]  /*d4e0*/  IMAD R105, R40.reuse, 0x4, R119 ;  /* 0x0000000428697824 */ /* 0x040fe200078e0277 */
[-C--:B------:R-:W-:Y:S02]  /*d4f0*/  LEA R52, P0, R79, R41.reuse, 0x1 ;  /* 0x000000294f347211 */ /* 0x080fe400078008ff */
[-C--:B--2---:R-:W-:Y:S01]  /*d500*/  LEA R48, P2, R107, R41.reuse, 0x1 ;  /* 0x000000296b307211 */ /* 0x084fe200078408ff */
[----:B------:R0:W-:Y:S01]  /*d510*/  STG.E.U16 desc[UR8][R46.64], R44 ;  /* 0x0000002c2e007986 */ /* 0x0001e2000c101508 */
[----:B------:R-:W-:Y:S01]  /*d520*/  LEA.HI.X.SX32 R53, R79, R42, 0x1, P0 ;  /* 0x0000002a4f357211 */ /* 0x000fe200000f0eff */
[----:B------:R-:W-:Y:S01]  /*d530*/  IMAD R79, R40, 0x4, R105 ;  /* 0x00000004284f7824 */ /* 0x000fe200078e0269 */
[----:B------:R-:W-:-:S02]  /*d540*/  LEA R56, P0, R73, R41, 0x1 ;  /* 0x0000002949387211 */ /* 0x000fc400078008ff */
[-C--:B------:R-:W-:Y:S01]  /*d550*/  LEA.HI.X.SX32 R177, R91, R42.reuse, 0x1, P3 ;  /* 0x0000002a5bb17211 */ /* 0x080fe200018f0eff */
[C---:B------:R-:W-:Y:S01]  /*d560*/  IMAD R61, R40.reuse, 0x4, R79 ;  /* 0x00000004283d7824 */ /* 0x040fe200078e024f */
[-C--:B------:R-:W-:Y:S01]  /*d570*/  LEA.HI.X.SX32 R57, R73, R42.reuse, 0x1, P0 ;  /* 0x0000002a49397211 */ /* 0x080fe200000f0eff */
[----:B------:R1:W-:Y:S01]  /*d580*/  STG.E.U16 desc[UR8][R52.64], R49 ;  /* 0x0000003134007986 */ /* 0x0003e2000c101508 */
[-C--:B------:R-:W-:Y:S01]  /*d590*/  LEA R58, P0, R67, R41.reuse, 0x1 ;  /* 0x00000029433a7211 */ /* 0x080fe200078008ff */
[C---:B------:R-:W-:Y:S01]  /*d5a0*/  IMAD R73, R40.reuse, 0x4, R61 ;  /* 0x0000000428497824 */ /* 0x040fe200078e023d */
[-C--:B------:R-:W-:Y:S02]  /*d5b0*/  LEA R182, P3, R103, R41.reuse, 0x1 ;  /* 0x0000002967b67211 */ /* 0x080fe400078608ff */
[----:B------:R-:W-:Y:S01]  /*d5c0*/  LEA.HI.X.SX32 R59, R67, R42, 0x1, P0 ;  /* 0x0000002a433b7211 */ /* 0x000fe200000f0eff */
[----:B------:R-:W-:Y:S01]  /*d5d0*/  IMAD R67, R40, 0x4, R73 ;  /* 0x0000000428437824 */ /* 0x000fe200078e0249 */
[----:B------:R-:W-:-:S02]  /*d5e0*/  LEA R54, P0, R87, R41, 0x1 ;  /* 0x0000002957367211 */ /* 0x000fc400078008ff */
[----:B0-----:R-:W-:Y:S01]  /*d5f0*/  PRMT R47, R49, 0x7632, R47 ;  /* 0x00007632312f7816 */ /* 0x001fe2000000002f */
[C---:B------:R-:W-:Y:S01]  /*d600*/  IMAD R121, R40.reuse, 0x4, R67 ;  /* 0x0000000428797824 */ /* 0x040fe200078e0243 */
[-C--:B------:R-:W-:Y:S02]  /*d610*/  LEA.HI.X.SX32 R55, R87, R42.reuse, 0x1, P0 ;  /* 0x0000002a57377211 */ /* 0x080fe400000f0eff */
[----:B------:R-:W-:Y:S01]  /*d620*/  LEA R46, P0, R95, R41, 0x1 ;  /* 0x000000295f2e7211 */ /* 0x000fe200078008ff */
[----:B------:R0:W-:Y:S01]  /*d630*/  STG.E.U16 desc[UR8][R56.64], R47 ;  /* 0x0000002f38007986 */ /* 0x0001e2000c101508 */
[----:B------:R-:W-:Y:S02]  /*d640*/  LEA R87, R40, R121, 0x2 ;  /* 0x0000007928577211 */ /* 0x000fe400078e10ff */
[----:B------:R-:W-:Y:S01]  /*d650*/  PRMT R44, R50, 0x7632, R44 ;  /* 0x00007632322c7816 */ /* 0x000fe2000000002c */
[----:B------:R2:W-:Y:S01]  /*d660*/  STG.E.U16 desc[UR8][R58.64], R50 ;  /* 0x000000323a007986 */ /* 0x0005e2000c101508 */
[-C--:B-1----:R-:W-:Y:S01]  /*d670*/  LEA.HI.X.SX32 R49, R107, R42.reuse, 0x1, P2 ;  /* 0x0000002a6b317211 */ /* 0x082fe200010f0eff */
[----:B------:R-:W-:Y:S01]  /*d680*/  IMAD R123, R40, 0x4, R87 ;  /* 0x00000004287b7824 */ /* 0x000fe200078e0257 */
[----:B------:R-:W-:Y:S01]  /*d690*/  LEA R228, P2, R77, R41, 0x1 ;  /* 0x000000294de47211 */ /* 0x000fe200078408ff */
[----:B------:R1:W-:Y:S01]  /*d6a0*/  STG.E.U16 desc[UR8][R54.64], R44 ;  /* 0x0000002c36007986 */ /* 0x0003e2000c101508 */
[----:B------:R-:W-:-:S02]  /*d6b0*/  LEA.HI.X.SX32 R183, R103, R42, 0x1, P3 ;  /* 0x0000002a67b77211 */ /* 0x000fc400018f0eff */
[-C--:B------:R-:W-:Y:S01]  /*d6c0*/  LEA.HI.X.SX32 R229, R77, R42.reuse, 0x1, P2 ;  /* 0x0000002a4de57211 */ /* 0x080fe200010f0eff */
[C---:B0-----:R-:W-:Y:S01]  /*d6d0*/  IMAD R57, R40.reuse, 0x4, R123 ;  /* 0x0000000428397824 */ /* 0x041fe200078e027b */
[-C--:B------:R-:W-:Y:S02]  /*d6e0*/  LEA.HI.X.SX32 R47, R95, R42.reuse, 0x1, P0 ;  /* 0x0000002a5f2f7211 */ /* 0x080fe400000f0eff */
[-C--:B------:R-:W-:Y:S01]  /*d6f0*/  LEA R52, P0, R83, R41.reuse, 0x1 ;  /* 0x0000002953347211 */ /* 0x080fe200078008ff */
[C---:B--2---:R-:W-:Y:S01]  /*d700*/  IMAD R59, R40.reuse, 0x4, R57 ;  /* 0x00000004283b7824 */ /* 0x044fe200078e0239 */
[----:B------:R-:W-:Y:S01]  /*d710*/  PRMT R56, R51, 0x7632, R56 ;  /* 0x0000763233387816 */ /* 0x000fe20000000038 */
[----:B------:R0:W-:Y:S01]  /*d720*/  STG.E.U16 desc[UR8][R46.64], R51 ;  /* 0x000000332e007986 */ /* 0x0001e2000c101508 */
[-C--:B------:R-:W-:Y:S01]  /*d730*/  LEA.HI.X.SX32 R53, R83, R42.reuse, 0x1, P0 ;  /* 0x0000002a53357211 */ /* 0x080fe200000f0eff */
[C---:B-1----:R-:W-:Y:S01]  /*d740*/  IMAD R55, R40.reuse, 0x4, R59 ;  /* 0x0000000428377824 */ /* 0x042fe200078e023b */
[-C--:B------:R-:W-:Y:S01]  /*d750*/  LEA R224, P0, R75, R41.reuse, 0x1 ;  /* 0x000000294be07211 */ /* 0x080fe200078008ff */
[----:B------:R1:W-:Y:S01]  /*d760*/  STG.E.U16 desc[UR8][R48.64], R56 ;  /* 0x0000003830007986 */ /* 0x0003e2000c101508 */
[-C--:B------:R-:W-:Y:S01]  /*d770*/  LEA R234, P2, R81, R41.reuse, 0x1 ;  /* 0x0000002951ea7211 */ /* 0x080fe200078408ff */
[C---:B------:R-:W-:Y:S01]  /*d780*/  IMAD R83, R40.reuse, 0x4, R55 ;  /* 0x0000000428537824 */ /* 0x040fe200078e0237 */
[-C--:B------:R-:W-:Y:S01]  /*d790*/  LEA.HI.X.SX32 R225, R75, R42.reuse, 0x1, P0 ;  /* 0x0000002a4be17211 */ /* 0x080fe200000f0eff */
[----:B------:R2:W-:Y:S01]  /*d7a0*/  STG.E.U16 desc[UR8][R52.64], R36 ;  /* 0x0000002434007986 */ /* 0x0005e2000c101508 */
[----:B------:R-:W-:Y:S01]  /*d7b0*/  LEA R226, P0, R109, R41, 0x1 ;  /* 0x000000296de27211 */ /* 0x000fe200078008ff */
[----:B------:R-:W-:Y:S01]  /*d7c0*/  IMAD R75, R40, 0x4, R83 ;  /* 0x00000004284b7824 */ /* 0x000fe200078e0253 */
[----:B------:R-:W-:-:S02]  /*d7d0*/  LEA.HI.X.SX32 R235, R81, R42, 0x1, P2 ;  /* 0x0000002a51eb7211 */ /* 0x000fc400010f0eff */
[-C--:B------:R-:W-:Y:S01]  /*d7e0*/  LEA.HI.X.SX32 R227, R109, R42.reuse, 0x1, P0 ;  /* 0x0000002a6de37211 */ /* 0x080fe200000f0eff */
[C---:B0-----:R-:W-:Y:S01]  /*d7f0*/  IMAD R47, R40.reuse, 0x4, R75 ;  /* 0x00000004282f7824 */ /* 0x041fe200078e024b */
[-C--:B------:R-:W-:Y:S02]  /*d800*/  LEA R232, P0, R111, R41.reuse, 0x1 ;  /* 0x000000296fe87211 */ /* 0x080fe400078008ff */
[-C--:B------:R-:W-:Y:S01]  /*d810*/  LEA R162, P2, R69, R41.reuse, 0x1 ;  /* 0x0000002945a27211 */ /* 0x080fe200078408ff */
[C---:B------:R-:W-:Y:S01]  /*d820*/  IMAD R43, R40.reuse, 0x4, R47 ;  /* 0x00000004282b7824 */ /* 0x040fe200078e022f */
[-C--:B------:R-:W-:Y:S02]  /*d830*/  LEA.HI.X.SX32 R233, R111, R42.reuse, 0x1, P0 ;  /* 0x0000002a6fe97211 */ /* 0x080fe400000f0eff */
[----:B------:R-:W-:Y:S01]  /*d840*/  LEA R160, P0, R113, R41, 0x1 ;  /* 0x0000002971a07211 */ /* 0x000fe200078008ff */
[----:B-1----:R-:W-:Y:S01]  /*d850*/  IMAD R49, R40, 0x4, R43 ;  /* 0x0000000428317824 */ /* 0x002fe200078e022b */
[----:B------:R-:W-:-:S02]  /*d860*/  LEA.HI.X.SX32 R163, R69, R42, 0x1, P2 ;  /* 0x0000002a45a37211 */ /* 0x000fc400010f0eff */
[-C--:B------:R-:W-:Y:S02]  /*d870*/  LEA.HI.X.SX32 R161, R113, R42.reuse, 0x1, P0 ;  /* 0x0000002a71a17211 */ /* 0x080fe400000f0eff */
[C---:B------:R-:W-:Y:S02]  /*d880*/  LEA R51, R40.reuse, R49, 0x2 ;  /* 0x0000003128337211 */ /* 0x040fe400078e10ff */
[-C--:B------:R-:W-:Y:S02]  /*d890*/  LEA R166, P0, R63, R41.reuse, 0x1 ;  /* 0x000000293fa67211 */ /* 0x080fe400078008ff */
[-C--:B------:R-:W-:Y:S01]  /*d8a0*/  LEA R168, P2, R85, R41.reuse, 0x1 ;  /* 0x0000002955a87211 */ /* 0x080fe200078408ff */
[C---:B--2---:R-:W-:Y:S01]  /*d8b0*/  IMAD R53, R40.reuse, 0x4, R51 ;  /* 0x0000000428357824 */ /* 0x044fe200078e0233 */
[-C--:B------:R-:W-:Y:S02]  /*d8c0*/  LEA.HI.X.SX32 R167, R63, R42.reuse, 0x1, P0 ;  /* 0x0000002a3fa77211 */ /* 0x080fe400000f0eff */
[----:B------:R-:W-:Y:S01]  /*d8d0*/  LEA.HI.X.SX32 R169, R85, R42, 0x1, P2 ;  /* 0x0000002a55a97211 */ /* 0x000fe200010f0eff */
[----:B------:R-:W-:Y:S01]  /*d8e0*/  IMAD R69, R40, 0x4, R53 ;  /* 0x0000000428457824 */ /* 0x000fe200078e0235 */
[----:B------:R-:W-:-:S02]  /*d8f0*/  LEA R174, P2, R65, R41, 0x1 ;  /* 0x0000002941ae7211 */ /* 0x000fc400078408ff */
[-C--:B------:R-:W-:Y:S01]  /*d900*/  LEA R172, P0, R89, R41.reuse, 0x1 ;  /* 0x0000002959ac7211 */ /* 0x080fe200078008ff */
[C---:B------:R-:W-:Y:S01]  /*d910*/  IMAD R71, R40.reuse, 0x4, R69 ;  /* 0x0000000428477824 */ /* 0x040fe200078e0245 */
[-C--:B------:R-:W-:Y:S02]  /*d920*/  LEA.HI.X.SX32 R175, R65, R42.reuse, 0x1, P2 ;  /* 0x0000002a41af7211 */ /* 0x080fe400010f0eff */
[-C--:B------:R-:W-:Y:S01]  /*d930*/  LEA.HI.X.SX32 R173, R89, R42.reuse, 0x1, P0 ;  /* 0x0000002a59ad7211 */ /* 0x080fe200000f0eff */
[C---:B------:R-:W-:Y:S01]  /*d940*/  IMAD R63, R40.reuse, 0x4, R71 ;  /* 0x00000004283f7824 */ /* 0x040fe200078e0247 */
[-C--:B------:R-:W-:Y:S02]  /*d950*/  LEA R180, P2, R117, R41.reuse, 0x1 ;  /* 0x0000002975b47211 */ /* 0x080fe400078408ff */
[----:B------:R-:W-:Y:S01]  /*d960*/  LEA R178, P0, R93, R41, 0x1 ;  /* 0x000000295db27211 */ /* 0x000fe200078008ff */
[----:B------:R-:W-:Y:S01]  /*d970*/  IMAD R77, R40, 0x4, R63 ;  /* 0x00000004284d7824 */ /* 0x000fe200078e023f */
[----:B------:R-:W-:-:S02]  /*d980*/  LEA.HI.X.SX32 R181, R117, R42, 0x1, P2 ;  /* 0x0000002a75b57211 */ /* 0x000fc400010f0eff */
[-C--:B------:R-:W-:Y:S01]  /*d990*/  LEA R186, P2, R99, R41.reuse, 0x1 ;  /* 0x0000002963ba7211 */ /* 0x080fe200078408ff */
[C---:B------:R-:W-:Y:S01]  /*d9a0*/  IMAD R65, R40.reuse, 0x4, R77 ;  /* 0x0000000428417824 */ /* 0x040fe200078e024d */
[-C--:B------:R-:W-:Y:S02]  /*d9b0*/  LEA.HI.X.SX32 R179, R93, R42.reuse, 0x1, P0 ;  /* 0x0000002a5db37211 */ /* 0x080fe400000f0eff */
[----:B------:R-:W-:Y:S01]  /*d9c0*/  LEA.HI.X.SX32 R187, R99, R42, 0x1, P2 ;  /* 0x0000002a63bb7211 */ /* 0x000fe200010f0eff */
[C---:B------:R-:W-:Y:S01]  /*d9d0*/  IMAD R81, R40.reuse, 0x4, R65 ;  /* 0x0000000428517824 */ /* 0x040fe200078e0241 */
[-C--:B------:R-:W-:Y:S02]  /*d9e0*/  LEA R192, P2, R79, R41.reuse, 0x1 ;  /* 0x000000294fc07211 */ /* 0x080fe400078408ff */
[-C--:B------:R-:W-:Y:S01]  /*d9f0*/  LEA R184, P0, R97, R41.reuse, 0x1 ;  /* 0x0000002961b87211 */ /* 0x080fe200078008ff */
[----:B------:R-:W-:Y:S01]  /*da00*/  IMAD R85, R40, 0x4, R81 ;  /* 0x0000000428557824 */ /* 0x000fe200078e0251 */
[----:B------:R-:W-:-:S02]  /*da10*/  LEA R188, P3, R119, R41, 0x1 ;  /* 0x0000002977bc7211 */ /* 0x000fc400078608ff */
[-C--:B------:R-:W-:Y:S01]  /*da20*/  LEA.HI.X.SX32 R193, R79, R42.reuse, 0x1, P2 ;  /* 0x0000002a4fc17211 */ /* 0x080fe200010f0eff */
[C---:B------:R-:W-:Y:S01]  /*da30*/  IMAD R89, R40.reuse, 0x4, R85 ;  /* 0x0000000428597824 */ /* 0x040fe200078e0255 */
[-C--:B------:R-:W-:Y:S02]  /*da40*/  LEA.HI.X.SX32 R185, R97, R42.reuse, 0x1, P0 ;  /* 0x0000002a61b97211 */ /* 0x080fe400000f0eff */
[----:B------:R-:W-:Y:S02]  /*da50*/  LEA R190, P0, R105, R41, 0x1 ;  /* 0x0000002969be7211 */ /* 0x000fe400078008ff */
[C---:B------:R-:W-:Y:S02]  /*da60*/  LEA R91, R40.reuse, R89, 0x2 ;  /* 0x00000059285b7211 */ /* 0x040fe400078e10ff */
[-C--:B------:R-:W-:Y:S02]  /*da70*/  LEA.HI.X.SX32 R189, R119, R42.reuse, 0x1, P3 ;  /* 0x0000002a77bd7211 */ /* 0x080fe400018f0eff */
[----:B------:R-:W-:Y:S01]  /*da80*/  LEA R194, P3, R61, R41, 0x1 ;  /* 0x000000293dc27211 */ /* 0x000fe200078608ff */
[----:B------:R-:W-:Y:S01]  /*da90*/  IMAD R93, R40, 0x4, R91 ;  /* 0x00000004285d7824 */ /* 0x000fe200078e025b */
[----:B------:R-:W-:-:S02]  /*daa0*/  LEA.HI.X.SX32 R191, R105, R42, 0x1, P0 ;  /* 0x0000002a69bf7211 */ /* 0x000fc400000f0eff */
[-C--:B------:R-:W-:Y:S01]  /*dab0*/  LEA R196, P0, R73, R41.reuse, 0x1 ;  /* 0x0000002949c47211 */ /* 0x080fe200078008ff */
[C---:B------:R-:W-:Y:S01]  /*dac0*/  IMAD R79, R40.reuse, 0x4, R93 ;  /* 0x00000004284f7824 */ /* 0x040fe200078e025d */
[-C--:B------:R-:W-:Y:S02]  /*dad0*/  LEA.HI.X.SX32 R195, R61, R42.reuse, 0x1, P3 ;  /* 0x0000002a3dc37211 */ /* 0x080fe400018f0eff */
[-C--:B------:R-:W-:Y:S01]  /*dae0*/  LEA R200, P3, R121, R41.reuse, 0x1 ;  /* 0x0000002979c87211 */ /* 0x080fe200078608ff */
[C---:B------:R-:W-:Y:S01]  /*daf0*/  IMAD R95, R40.reuse, 0x4, R79 ;  /* 0x00000004285f7824 */ /* 0x040fe200078e024f */
[-C--:B------:R-:W-:Y:S02]  /*db00*/  LEA.HI.X.SX32 R197, R73, R42.reuse, 0x1, P0 ;  /* 0x0000002a49c57211 */ /* 0x080fe400000f0eff */
[----:B------:R-:W-:Y:S01]  /*db10*/  LEA R202, P0, R87, R41, 0x1 ;  /* 0x0000002957ca7211 */ /* 0x000fe200078008ff */
[----:B------:R-:W-:Y:S01]  /*db20*/  IMAD R97, R40, 0x4, R95 ;  /* 0x0000000428617824 */ /* 0x000fe200078e025f */
[----:B------:R-:W-:-:S02]  /*db30*/  LEA.HI.X.SX32 R201, R121, R42, 0x1, P3 ;  /* 0x0000002a79c97211 */ /* 0x000fc400018f0eff */
        /* <DEDUP_REMOVED lines=15> */
[----:B------:R-:W-:Y:S02]  /*dc30*/  LEA R208, P0, R59, R41, 0x1 ;  /* 0x000000293bd07211 */ /* 0x000fe400078008ff */
[----:B------:R-:W-:-:S02]  /*dc40*/  LEA R43, R40, R103, 0x2 ;  /* 0x00000067282b7211 */ /* 0x000fc400078e10ff */
[-C--:B------:R-:W-:Y:S02]  /*dc50*/  LEA.HI.X.SX32 R205, R123, R42.reuse, 0x1, P2 ;  /* 0x0000002a7bcd7211 */ /* 0x080fe400010f0eff */
        /* <DEDUP_REMOVED lines=27> */
[----:B------:R-:W-:Y:S02]  /*de10*/  LEA R62, P0, R85, R41, 0x1 ;  /* 0x00000029553e7211 */ /* 0x000fe400078008ff */
[C---:B------:R-:W-:Y:S02]  /*de20*/  LEA R123, R40.reuse, R121, 0x2 ;  /* 0x00000079287b7211 */ /* 0x040fe400078e10ff */
[-C--:B------:R-:W-:Y:S02]  /*de30*/  LEA R52, P2, R71, R41.reuse, 0x1 ;  /* 0x0000002947347211 */ /* 0x080fe400078408ff */
[-C--:B------:R-:W-:Y:S01]  /*de40*/  LEA.HI.X.SX32 R55, R63, R42.reuse, 0x1, P3 ;  /* 0x0000002a3f377211 */ /* 0x080fe200018f0eff */
[C---:B------:R-:W-:Y:S01]  /*de50*/  IMAD R125, R40.reuse, 0x4, R123 ;  /* 0x00000004287d7824 */ /* 0x040fe200078e027b */
[-C--:B------:R-:W-:Y:S02]  /*de60*/  LEA R60, P3, R81, R41.reuse, 0x1 ;  /* 0x00000029513c7211 */ /* 0x080fe400078608ff */
[----:B------:R-:W-:Y:S01]  /*de70*/  LEA.HI.X.SX32 R63, R85, R42, 0x1, P0 ;  /* 0x0000002a553f7211 */ /* 0x000fe200000f0eff */
[----:B------:R-:W-:Y:S01]  /*de80*/  IMAD R127, R40, 0x4, R125 ;  /* 0x00000004287f7824 */ /* 0x000fe200078e027d */
[----:B------:R-:W-:-:S02]  /*de90*/  LEA R68, P0, R93, R41, 0x1 ;  /* 0x000000295d447211 */ /* 0x000fc400078008ff */
[-C--:B------:R-:W-:Y:S01]  /*dea0*/  LEA.HI.X.SX32 R53, R71, R42.reuse, 0x1, P2 ;  /* 0x0000002a47357211 */ /* 0x080fe200010f0eff */
[C---:B------:R-:W-:Y:S01]  /*deb0*/  IMAD R129, R40.reuse, 0x4, R127 ;  /* 0x0000000428817824 */ /* 0x040fe200078e027f */
[-C--:B------:R-:W-:Y:S02]  /*dec0*/  LEA R58, P2, R65, R41.reuse, 0x1 ;  /* 0x00000029413a7211 */ /* 0x080fe400078408ff */
[-C--:B------:R-:W-:Y:S01]  /*ded0*/  LEA.HI.X.SX32 R61, R81, R42.reuse, 0x1, P3 ;  /* 0x0000002a513d7211 */ /* 0x080fe200018f0eff */
[C---:B------:R-:W-:Y:S01]  /*dee0*/  IMAD R131, R40.reuse, 0x4, R129 ;  /* 0x0000000428837824 */ /* 0x040fe200078e0281 */
[-C--:B------:R-:W-:Y:S02]  /*def0*/  LEA R66, P3, R91, R41.reuse, 0x1 ;  /* 0x000000295b427211 */ /* 0x080fe400078608ff */
[----:B------:R-:W-:Y:S01]  /*df00*/  LEA.HI.X.SX32 R69, R93, R42, 0x1, P0 ;  /* 0x0000002a5d457211 */ /* 0x000fe200000f0eff */
[----:B------:R-:W-:Y:S01]  /*df10*/  IMAD R133, R40, 0x4, R131 ;  /* 0x0000000428857824 */ /* 0x000fe200078e0283 */
[----:B------:R-:W-:-:S02]  /*df20*/  LEA R74, P0, R97, R41, 0x1 ;  /* 0x00000029614a7211 */ /* 0x000fc400078008ff */
[-C--:B------:R-:W-:Y:S02]  /*df30*/  LEA.HI.X.SX32 R59, R65, R42.reuse, 0x1, P2 ;  /* 0x0000002a413b7211 */ /* 0x080fe400010f0eff */
[-C--:B------:R-:W-:Y:S02]  /*df40*/  LEA R64, P2, R89, R41.reuse, 0x1 ;  /* 0x0000002959407211 */ /* 0x080fe400078408ff */
[-C--:B------:R-:W-:Y:S02]  /*df50*/  LEA.HI.X.SX32 R67, R91, R42.reuse, 0x1, P3 ;  /* 0x0000002a5b437211 */ /* 0x080fe400018f0eff */
[-C--:B------:R-:W-:Y:S02]  /*df60*/  LEA R72, P3, R95, R41.reuse, 0x1 ;  /* 0x000000295f487211 */ /* 0x080fe400078608ff */
[----:B------:R-:W-:Y:S02]  /*df70*/  LEA.HI.X.SX32 R75, R97, R42, 0x1, P0 ;  /* 0x0000002a614b7211 */ /* 0x000fe400000f0eff */
        /* <DEDUP_REMOVED lines=18> */
[-C--:B------:R-:W-:Y:S01]  /*e0a0*/  LEA.HI.X.SX32 R83, R83, R42.reuse, 0x1, P2 ;  /* 0x0000002a53537211 */ /* 0x080fe200010f0eff */
[----:B------:R-:W-:Y:S01]  /*e0b0*/  IMAD R139, R40, 0x4, R137 ;  /* 0x00000004288b7824 */ /* 0x000fe200078e0289 */
[-C--:B------:R-:W-:Y:S02]  /*e0c0*/  LEA R88, P2, R105, R41.reuse, 0x1 ;  /* 0x0000002969587211 */ /* 0x080fe400078408ff */
[----:B------:R-:W-:Y:S02]  /*e0d0*/  LEA R90, P3, R107, R41, 0x1 ;  /* 0x000000296b5a7211 */ /* 0x000fe400078608ff */
[----:B------:R-:W-:-:S02]  /*e0e0*/  LEA.HI.X.SX32 R89, R105, R42, 0x1, P2 ;  /* 0x0000002a69597211 */ /* 0x000fc400010f0eff */
[C---:B------:R-:W-:Y:S02]  /*e0f0*/  LEA R94, P2, R111.reuse, R41, 0x1 ;  /* 0x000000296f5e7211 */ /* 0x040fe400078408ff */
[C---:B------:R-:W-:Y:S02]  /*e100*/  LEA R141, R40.reuse, R139, 0x2 ;  /* 0x0000008b288d7211 */ /* 0x040fe400078e10ff */
        /* <DEDUP_REMOVED lines=12> */
[----:B------:R-:W-:Y:S02]  /*e1d0*/  LEA.HI.X.SX32 R107, R123, R42, 0x1, P2 ;  /* 0x0000002a7b6b7211 */ /* 0x000fe400010f0eff */
[-C--:B------:R-:W-:Y:S01]  /*e1e0*/  LEA R112, P2, R129, R41.reuse, 0x1 ;  /* 0x0000002981707211 */ /* 0x080fe200078408ff */
[----:B------:R-:W-:Y:S01]  /*e1f0*/  IMAD R151, R40, 0x4, R149 ;  /* 0x0000000428977824 */ /* 0x000fe200078e0295 */
[----:B------:R-:W-:-:S02]  /*e200*/  LEA R92, P0, R109, R41, 0x1 ;  /* 0x000000296d5c7211 */ /* 0x000fc400078008ff */
[-C--:B------:R-:W-:Y:S02]  /*e210*/  LEA.HI.X.SX32 R103, R119, R42.reuse, 0x1, P3 ;  /* 0x0000002a77677211 */ /* 0x080fe400018f0eff */
[-C--:B------:R-:W-:Y:S02]  /*e220*/  LEA R108, P3, R125, R41.reuse, 0x1 ;  /* 0x000000297d6c7211 */ /* 0x080fe400078608ff */
[-C--:B------:R-:W-:Y:S02]  /*e230*/  LEA.HI.X.SX32 R113, R129, R42.reuse, 0x1, P2 ;  /* 0x0000002a81717211 */ /* 0x080fe400010f0eff */
[----:B------:R-:W-:Y:S02]  /*e240*/  LEA.HI.X.SX32 R93, R109, R42, 0x1, P0 ;  /* 0x0000002a6d5d7211 */ /* 0x000fe400000f0eff */
[-C--:B------:R-:W-:Y:S02]  /*e250*/  LEA R118, P2, R43, R41.reuse, 0x1 ;  /* 0x000000292b767211 */ /* 0x080fe400078408ff */
[----:B------:R-:W-:-:S02]  /*e260*/  LEA R98, P0, R115, R41, 0x1 ;  /* 0x0000002973627211 */ /* 0x000fc400078008ff */
[-C--:B------:R-:W-:Y:S02]  /*e270*/  LEA.HI.X.SX32 R109, R125, R42.reuse, 0x1, P3 ;  /* 0x0000002a7d6d7211 */ /* 0x080fe400018f0eff */
[-C--:B------:R-:W-:Y:S02]  /*e280*/  LEA R114, P3, R131, R41.reuse, 0x1 ;  /* 0x0000002983727211 */ /* 0x080fe400078608ff */
[-C--:B------:R-:W-:Y:S01]  /*e290*/  LEA.HI.X.SX32 R119, R43, R42.reuse, 0x1, P2 ;  /* 0x0000002a2b777211 */ /* 0x080fe200010f0eff */
        /* <DEDUP_REMOVED lines=9> */
[----:B------:R-:W-:Y:S01]  /*e330*/  IMAD R157, R40, 0x4, R155 ;  /* 0x00000004289d7824 */ /* 0x000fe200078e029b */
[-C--:B------:R-:W-:Y:S02]  /*e340*/  LEA.HI.X.SX32 R121, R135, R42.reuse, 0x1, P3 ;  /* 0x0000002a87797211 */ /* 0x080fe400018f0eff */
[----:B------:R-:W-:Y:S02]  /*e350*/  LEA R126, P3, R141, R41, 0x1 ;  /* 0x000000298d7e7211 */ /* 0x000fe400078608ff */
[----:B------:R-:W-:-:S02]  /*e360*/  LEA.HI.X.SX32 R111, R127, R42, 0x1, P0 ;  /* 0x0000002a7f6f7211 */ /* 0x000fc400000f0eff */
[-C--:B------:R-:W-:Y:S02]  /*e370*/  LEA R116, P0, R133, R41.reuse, 0x1 ;  /* 0x0000002985747211 */ /* 0x080fe400078008ff */
[-C--:B------:R-:W-:Y:S02]  /*e380*/  LEA.HI.X.SX32 R127, R141, R42.reuse, 0x1, P3 ;  /* 0x0000002a8d7f7211 */ /* 0x080fe400018f0eff */
[-C--:B------:R-:W-:Y:S02]  /*e390*/  LEA R132, P3, R147, R41.reuse, 0x1 ;  /* 0x0000002993847211 */ /* 0x080fe400078608ff */
[----:B------:R-:W-:Y:S02]  /*e3a0*/  LEA R124, P2, R139, R41, 0x1 ;  /* 0x000000298b7c7211 */ /* 0x000fe400078408ff */
[-C--:B------:R-:W-:Y:S02]  /*e3b0*/  LEA.HI.X.SX32 R117, R133, R42.reuse, 0x1, P0 ;  /* 0x0000002a85757211 */ /* 0x080fe400000f0eff */
[----:B------:R-:W-:-:S02]  /*e3c0*/  LEA.HI.X.SX32 R133, R147, R42, 0x1, P3 ;  /* 0x0000002a93857211 */ /* 0x000fc400018f0eff */
[C---:B------:R-:W-:Y:S02]  /*e3d0*/  LEA R147, R40.reuse, R157, 0x2 ;  /* 0x0000009d28937211 */ /* 0x040fe400078e10ff */
[-C--:B------:R-:W-:Y:S02]  /*e3e0*/  LEA.HI.X.SX32 R125, R139, R42.reuse, 0x1, P2 ;  /* 0x0000002a8b7d7211 */ /* 0x080fe400010f0eff */
[-C--:B------:R-:W-:Y:S01]  /*e3f0*/  LEA R130, P2, R145, R41.reuse, 0x1 ;  /* 0x0000002991827211 */ /* 0x080fe200078408ff */
[----:B------:R-:W-:Y:S01]  /*e400*/  IMAD R223, R40, 0x4, R147 ;  /* 0x0000000428df7824 */ /* 0x000fe200078e0293 */
[-C--:B------:R-:W-:Y:S02]  /*e410*/  LEA R138, P3, R43, R41.reuse, 0x1 ;  /* 0x000000292b8a7211 */ /* 0x080fe400078608ff */
[----:B------:R-:W-:Y:S02]  /*e420*/  LEA R122, P0, R137, R41, 0x1 ;  /* 0x00000029897a7211 */ /* 0x000fe400078008ff */
[----:B------:R-:W-:-:S02]  /*e430*/  LEA.HI.X.SX32 R131, R145, R42, 0x1, P2 ;  /* 0x0000002a91837211 */ /* 0x000fc400010f0eff */
[-C--:B------:R-:W-:Y:S02]  /*e440*/  LEA R136, P2, R151, R41.reuse, 0x1 ;  /* 0x0000002997887211 */ /* 0x080fe400078408ff */
[-C--:B------:R-:W-:Y:S01]  /*e450*/  LEA.HI.X.SX32 R139, R43, R42.reuse, 0x1, P3 ;  /* 0x0000002a2b8b7211 */ /* 0x080fe200018f0eff */
[C---:B------:R-:W-:Y:S01]  /*e460*/  IMAD R43, R40.reuse, 0x4, R223 ;  /* 0x00000004282b7824 */ /* 0x040fe200078e02df */
[-C--:B------:R-:W-:Y:S02]  /*e470*/  LEA.HI.X.SX32 R123, R137, R42.reuse, 0x1, P0 ;  /* 0x0000002a897b7211 */ /* 0x080fe400000f0eff */
[-C--:B------:R-:W-:Y:S01]  /*e480*/  LEA R128, P0, R143, R41.reuse, 0x1 ;  /* 0x000000298f807211 */ /* 0x080fe200078008ff */
[----:B------:R-:W-:Y:S01]  /*e490*/  IMAD R237, R40, 0x4, R43 ;  /* 0x0000000428ed7824 */ /* 0x000fe200078e022b */
[----:B------:R-:W-:Y:S02]  /*e4a0*/  LEA.HI.X.SX32 R137, R151, R42, 0x1, P2 ;  /* 0x0000002a97897211 */ /* 0x000fe400010f0eff */
[----:B------:R-:W-:-:S02]  /*e4b0*/  LEA R142, P2, R155, R41, 0x1 ;  /* 0x000000299b8e7211 */ /* 0x000fc400078408ff */
[-C--:B------:R-:W-:Y:S02]  /*e4c0*/  LEA.HI.X.SX32 R129, R143, R42.reuse, 0x1, P0 ;  /* 0x0000002a8f817211 */ /* 0x080fe400000f0eff */
[-C--:B------:R-:W-:Y:S02]  /*e4d0*/  LEA R134, P0, R149, R41.reuse, 0x1 ;  /* 0x0000002995867211 */ /* 0x080fe400078008ff */
[-C--:B------:R-:W-:Y:S02]  /*e4e0*/  LEA R144, P3, R157, R41.reuse, 0x1 ;  /* 0x000000299d907211 */ /* 0x080fe400078608ff */
[-C--:B------:R-:W-:Y:S01]  /*e4f0*/  LEA.HI.X.SX32 R143, R155, R42.reuse, 0x1, P2 ;  /* 0x0000002a9b8f7211 */ /* 0x080fe200010f0eff */
[----:B------:R-:W-:Y:S01]  /*e500*/  IMAD R155, R40, 0x4, R237 ;  /* 0x00000004289b7824 */ /* 0x000fe200078e02ed */
[----:B------:R-:W-:Y:S02]  /*e510*/  LEA.HI.X.SX32 R135, R149, R42, 0x1, P0 ;  /* 0x0000002a95877211 */ /* 0x000fe400000f0eff */
[----:B------:R-:W-:-:S02]  /*e520*/  LEA R140, P0, R153, R41, 0x1 ;  /* 0x00000029998c7211 */ /* 0x000fc400078008ff */
[-C--:B------:R-:W-:Y:S01]  /*e530*/  LEA.HI.X.SX32 R145, R157, R42.reuse, 0x1, P3 ;  /* 0x0000002a9d917211 */ /* 0x080fe200018f0eff */
[C---:B------:R-:W-:Y:S01]  /*e540*/  IMAD R157, R40.reuse, 0x4, R155 ;  /* 0x00000004289d7824 */ /* 0x040fe200078e029b */
[-C--:B------:R-:W-:Y:S02]  /*e550*/  LEA.HI.X.SX32 R141, R153, R42.reuse, 0x1, P0 ;  /* 0x0000002a998d7211 */ /* 0x080fe400000f0eff */
[-C--:B------:R-:W-:Y:S01]  /*e560*/  LEA R146, P0, R147, R41.reuse, 0x1 ;  /* 0x0000002993927211 */ /* 0x080fe200078008ff */
[----:B------:R-:W-:Y:S01]  /*e570*/  IMAD R40, R40, 0x4, R157 ;  /* 0x0000000428287824 */ /* 0x000fe200078e029d */
[-C--:B------:R-:W-:Y:S02]  /*e580*/  LEA R148, P2, R223, R41.reuse, 0x1 ;  /* 0x00000029df947211 */ /* 0x080fe400078408ff */
[----:B------:R-:W-:Y:S02]  /*e590*/  LEA R150, P3, R43, R41, 0x1 ;  /* 0x000000292b967211 */ /* 0x000fe400078608ff */
[----:B------:R-:W-:-:S02]  /*e5a0*/  LEA.HI.X.SX32 R147, R147, R42, 0x1, P0 ;  /* 0x0000002a93937211 */ /* 0x000fc400000f0eff */
[-C--:B------:R-:W-:Y:S02]  /*e5b0*/  LEA.HI.X.SX32 R149, R223, R42.reuse, 0x1, P2 ;  /* 0x0000002adf957211 */ /* 0x080fe400010f0eff */
[----:B------:R-:W-:Y:S02]  /*e5c0*/  LEA.HI.X.SX32 R151, R43, R42, 0x1, P3 ;  /* 0x0000002a2b977211 */ /* 0x000fe400018f0eff */
[-C--:B------:R-:W-:Y:S02]  /*e5d0*/  LEA R152, P0, R237, R41.reuse, 0x1 ;  /* 0x00000029ed987211 */ /* 0x080fe400078008ff */
[-C--:B------:R-:W-:Y:S02]  /*e5e0*/  LEA R154, P2, R155, R41.reuse, 0x1 ;  /* 0x000000299b9a7211 */ /* 0x080fe400078408ff */
[-C--:B------:R-:W-:Y:S02]  /*e5f0*/  LEA R156, P3, R157, R41.reuse, 0x1 ;  /* 0x000000299d9c7211 */ /* 0x080fe400078608ff */
[----:B------:R-:W-:-:S02]  /*e600*/  LEA R222, P4, R40, R41, 0x1 ;  /* 0x0000002928de7211 */ /* 0x000fc400078808ff */
[-C--:B------:R-:W-:Y:S02]  /*e610*/  LEA.HI.X.SX32 R153, R237, R42.reuse, 0x1, P0 ;  /* 0x0000002aed997211 */ /* 0x080fe400000f0eff */
[-C--:B------:R-:W-:Y:S02]  /*e620*/  LEA.HI.X.SX32 R155, R155, R42.reuse, 0x1, P2 ;  /* 0x0000002a9b9b7211 */ /* 0x080fe400010f0eff */
[-C--:B------:R-:W-:Y:S02]  /*e630*/  LEA.HI.X.SX32 R157, R157, R42.reuse, 0x1, P3 ;  /* 0x0000002a9d9d7211 */ /* 0x080fe400018f0eff */
[----:B------:R-:W-:Y:S02]  /*e640*/  LEA.HI.X.SX32 R223, R40, R42, 0x1, P4 ;  /* 0x0000002a28df7211 */ /* 0x000fe400020f0eff */
[----:B------:R-:W0:Y:S01]  /*e650*/  LDS.128 R40, [R0+0x1000] ;  /* 0x0010000000287984 */ /* 0x000e220000000c00 */
[----:B------:R-:W-:Y:S02]  /*e660*/  PRMT R44, R36, 0x7632, R44 ;  /* 0x00007632242c7816 */ /* 0x000fe4000000002c */
[----:B------:R-:W-:-:S02]  /*e670*/  PRMT R36, R37, 0x7632, R36 ;  /* 0x0000763225247816 */ /* 0x000fc40000000024 */
[----:B------:R-:W-:Y:S01]  /*e680*/  ISETP.GE.U32.AND P0, PT, R238, 0x40, PT ;  /* 0x00000040ee00780c */ /* 0x000fe20003f06070 */
[----:B------:R1:W-:Y:S04]  /*e690*/  STG.E.U16 desc[UR8][R224.64], R44 ;  /* 0x0000002ce0007986 */ /* 0x0003e8000c101508 */
[----:B------:R2:W-:Y:S04]  /*e6a0*/  STG.E.U16 desc[UR8][R226.64], R37 ;  /* 0x00000025e2007986 */ /* 0x0005e8000c101508 */
[----:B------:R3:W-:Y:S01]  /*e6b0*/  STG.E.U16 desc[UR8][R228.64], R36 ;  /* 0x00000024e4007986 */ /* 0x0007e2000c101508 */
[----:B-1----:R-:W-:-:S03]  /*e6c0*/  PRMT R225, R38, 0x7632, R225 ;  /* 0x0000763226e17816 */ /* 0x002fc600000000e1 */
[----:B------:R1:W-:Y:S01]  /*e6d0*/  STG.E.U16 desc[UR8][R230.64], R38 ;  /* 0x00000026e6007986 */ /* 0x0003e2000c101508 */
[----:B--2---:R-:W-:-:S03]  /*e6e0*/  PRMT R227, R39, 0x7632, R227 ;  /* 0x0000763227e37816 */ /* 0x004fc600000000e3 */
[----:B------:R-:W-:Y:S01]  /*e6f0*/  STG.E.U16 desc[UR8][R232.64], R225 ;  /* 0x000000e1e8007986 */ /* 0x000fe2000c101508 */
[----:B------:R-:W-:Y:S02]  /*e700*/  PRMT R37, R33, 0x7632, R37 ;  /* 0x0000763221257816 */ /* 0x000fe40000000025 */
[----:B---3--:R-:W-:Y:S01]  /*e710*/  PRMT R229, R32, 0x7632, R229 ;  /* 0x0000763220e57816 */ /* 0x008fe200000000e5 */
[----:B------:R2:W-:Y:S01]  /*e720*/  STG.E.U16 desc[UR8][R234.64], R39 ;  /* 0x00000027ea007986 */ /* 0x0005e2000c101508 */
[----:B------:R-:W-:-:S03]  /*e730*/  PRMT R36, R34, 0x7632, R36 ;  /* 0x0000763222247816 */ /* 0x000fc60000000024 */
[----:B------:R-:W-:Y:S01]  /*e740*/  STG.E.U16 desc[UR8][R158.64], R227 ;  /* 0x000000e39e007986 */ /* 0x000fe2000c101508 */
[----:B-1----:R-:W-:-:S03]  /*e750*/  PRMT R38, R35, 0x7632, R38 ;  /* 0x0000763223267816 */ /* 0x002fc60000000026 */
[----:B------:R1:W-:Y:S04]  /*e760*/  STG.E.U16 desc[UR8][R160.64], R32 ;  /* 0x00000020a0007986 */ /* 0x0003e8000c101508 */
[----:B------:R-:W-:Y:S01]  /*e770*/  STG.E.U16 desc[UR8][R162.64], R229 ;  /* 0x000000e5a2007986 */ /* 0x000fe2000c101508 */
[----:B--2---:R-:W-:-:S03]  /*e780*/  PRMT R39, R28, 0x7632, R39 ;  /* 0x000076321c277816 */ /* 0x004fc60000000027 */
[----:B------:R2:W-:Y:S04]  /*e790*/  STG.E.U16 desc[UR8][R164.64], R33 ;  /* 0x00000021a4007986 */ /* 0x0005e8000c101508 */
[----:B------:R3:W-:Y:S01]  /*e7a0*/  STG.E.U16 desc[UR8][R166.64], R37 ;  /* 0x00000025a6007986 */ /* 0x0007e2000c101508 */
[----:B-1----:R-:W-:-:S03]  /*e7b0*/  PRMT R32, R29, 0x7632, R32 ;  /* 0x000076321d207816 */ /* 0x002fc60000000020 */
[----:B------:R1:W-:Y:S04]  /*e7c0*/  STG.E.U16 desc[UR8][R168.64], R34 ;  /* 0x00000022a8007986 */ /* 0x0003e8000c101508 */
[----:B------:R4:W-:Y:S01]  /*e7d0*/  STG.E.U16 desc[UR8][R170.64], R36 ;  /* 0x00000024aa007986 */ /* 0x0009e2000c101508 */
[----:B--2---:R-:W-:-:S03]  /*e7e0*/  PRMT R33, R30, 0x7632, R33 ;  /* 0x000076321e217816 */ /* 0x004fc60000000021 */
[----:B------:R0:W-:Y:S01]  /*e7f0*/  STG.E.U16 desc[UR8][R172.64], R35 ;  /* 0x00000023ac007986 */ /* 0x0001e2000c101508 */
[----:B---3--:R-:W-:-:S03]  /*e800*/  PRMT R37, R18, 0x7632, R37 ;  /* 0x0000763212257816 */ /* 0x008fc60000000025 */
[----:B------:R-:W-:Y:S01]  /*e810*/  STG.E.U16 desc[UR8][R174.64], R38 ;  /* 0x00000026ae007986 */ /* 0x000fe2000c101508 */
[----:B-1----:R-:W-:-:S03]  /*e820*/  PRMT R34, R31, 0x7632, R34 ;  /* 0x000076321f227816 */ /* 0x002fc60000000022 */
[----:B------:R1:W-:Y:S01]  /*e830*/  STG.E.U16 desc[UR8][R176.64], R28 ;  /* 0x0000001cb0007986 */ /* 0x0003e2000c101508 */
[----:B----4-:R-:W-:-:S03]  /*e840*/  PRMT R36, R20, 0x7632, R36 ;  /* 0x0000763214247816 */ /* 0x010fc60000000024 */
[----:B------:R2:W-:Y:S01]  /*e850*/  STG.E.U16 desc[UR8][R178.64], R39 ;  /* 0x00000027b2007986 */ /* 0x0005e2000c101508 */
[----:B0-----:R-:W-:-:S03]  /*e860*/  PRMT R35, R40, 0x7632, R35 ;  /* 0x0000763228237816 */ /* 0x001fc60000000023 */
[----:B------:R0:W-:Y:S04]  /*e870*/  STG.E.U16 desc[UR8][R180.64], R29 ;  /* 0x0000001db4007986 */ /* 0x0001e8000c101508 */
[----:B------:R3:W-:Y:S01]  /*e880*/  STG.E.U16 desc[UR8][R182.64], R32 ;  /* 0x00000020b6007986 */ /* 0x0007e2000c101508 */
[----:B-1----:R-:W-:-:S03]  /*e890*/  PRMT R28, R41, 0x7632, R28 ;  /* 0x00007632291c7816 */ /* 0x002fc6000000001c */
[----:B------:R1:W-:Y:S01]  /*e8a0*/  STG.E.U16 desc[UR8][R184.64], R30 ;  /* 0x0000001eb8007986 */ /* 0x0003e2000c101508 */
[----:B--2---:R-:W-:-:S03]  /*e8b0*/  PRMT R39, R19, 0x7632, R39 ;  /* 0x0000763213277816 */ /* 0x004fc60000000027 */
[----:B------:R2:W-:Y:S01]  /*e8c0*/  STG.E.U16 desc[UR8][R186.64], R33 ;  /* 0x00000021ba007986 */ /* 0x0005e2000c101508 */
[----:B0-----:R-:W-:-:S03]  /*e8d0*/  PRMT R29, R42, 0x7632, R29 ;  /* 0x000076322a1d7816 */ /* 0x001fc6000000001d */
[----:B------:R-:W-:Y:S01]  /*e8e0*/  STG.E.U16 desc[UR8][R188.64], R31 ;  /* 0x0000001fbc007986 */ /* 0x000fe2000c101508 */
[----:B---3--:R-:W-:-:S03]  /*e8f0*/  PRMT R32, R24, 0x7632, R32 ;  /* 0x0000763218207816 */ /* 0x008fc60000000020 */
[----:B------:R0:W-:Y:S01]  /*e900*/  STG.E.U16 desc[UR8][R190.64], R34 ;  /* 0x00000022be007986 */ /* 0x0001e2000c101508 */
[----:B-1----:R-:W-:-:S03]  /*e910*/  PRMT R30, R43, 0x7632, R30 ;  /* 0x000076322b1e7816 */ /* 0x002fc6000000001e */
[----:B------:R-:W-:Y:S01]  /*e920*/  STG.E.U16 desc[UR8][R192.64], R40 ;  /* 0x00000028c0007986 */ /* 0x000fe2000c101508 */
[----:B--2---:R-:W-:-:S03]  /*e930*/  PRMT R33, R25, 0x7632, R33 ;  /* 0x0000763219217816 */ /* 0x004fc60000000021 */
[----:B------:R1:W-:Y:S04]  /*e940*/  STG.E.U16 desc[UR8][R194.64], R35 ;  /* 0x00000023c2007986 */ /* 0x0003e8000c101508 */
[----:B------:R-:W-:Y:S01]  /*e950*/  STG.E.U16 desc[UR8][R196.64], R41 ;  /* 0x00000029c4007986 */ /* 0x000fe2000c101508 */
[----:B0-----:R-:W-:-:S03]  /*e960*/  PRMT R34, R26, 0x7632, R34 ;  /* 0x000076321a227816 */ /* 0x001fc60000000022 */
[----:B------:R-:W-:Y:S04]  /*e970*/  STG.E.U16 desc[UR8][R198.64], R28 ;  /* 0x0000001cc6007986 */ /* 0x000fe8000c101508 */
[----:B------:R-:W-:Y:S01]  /*e980*/  STG.E.U16 desc[UR8][R200.64], R42 ;  /* 0x0000002ac8007986 */ /* 0x000fe2000c101508 */
[----:B-1----:R-:W-:-:S03]  /*e990*/  PRMT R35, R27, 0x7632, R35 ;  /* 0x000076321b237816 */ /* 0x002fc60000000023 */
[----:B------:R-:W-:Y:S04]  /*e9a0*/  STG.E.U16 desc[UR8][R202.64], R29 ;  /* 0x0000001dca007986 */ /* 0x000fe8000c101508 */
[----:B------:R-:W-:Y:S04]  /*e9b0*/  STG.E.U16 desc[UR8][R204.64], R43 ;  /* 0x0000002bcc007986 */ /* 0x000fe8000c101508 */
[----:B------:R-:W-:Y:S04]  /*e9c0*/  STG.E.U16 desc[UR8][R206.64], R30 ;  /* 0x0000001ece007986 */ /* 0x000fe8000c101508 */
[----:B------:R-:W0:Y:S04]  /*e9d0*/  LDS.128 R28, [R0+0x2000] ;  /* 0x00200000001c7984 */ /* 0x000e280000000c00 */
[----:B------:R1:W-:Y:S04]  /*e9e0*/  STG.E.U16 desc[UR8][R208.64], R24 ;  /* 0x00000018d0007986 */ /* 0x0003e8000c101508 */
[----:B------:R-:W-:Y:S04]  /*e9f0*/  STG.E.U16 desc[UR8][R210.64], R32 ;  /* 0x00000020d2007986 */ /* 0x000fe8000c101508 */
[----:B------:R2:W-:Y:S04]  /*ea00*/  STG.E.U16 desc[UR8][R212.64], R25 ;  /* 0x00000019d4007986 */ /* 0x0005e8000c101508 */
[----:B------:R3:W-:Y:S01]  /*ea10*/  STG.E.U16 desc[UR8][R214.64], R33 ;  /* 0x00000021d6007986 */ /* 0x0007e2000c101508 */
[----:B-1----:R-:W-:-:S03]  /*ea20*/  PRMT R24, R21, 0x7632, R24 ;  /* 0x0000763215187816 */ /* 0x002fc60000000018 */
[----:B------:R1:W-:Y:S04]  /*ea30*/  STG.E.U16 desc[UR8][R216.64], R26 ;  /* 0x0000001ad8007986 */ /* 0x0003e8000c101508 */
[----:B------:R-:W-:Y:S01]  /*ea40*/  STG.E.U16 desc[UR8][R218.64], R34 ;  /* 0x00000022da007986 */ /* 0x000fe2000c101508 */
[----:B--2---:R-:W-:-:S03]  /*ea50*/  PRMT R25, R22, 0x7632, R25 ;  /* 0x0000763216197816 */ /* 0x004fc60000000019 */
[----:B------:R-:W-:Y:S01]  /*ea60*/  STG.E.U16 desc[UR8][R220.64], R27 ;  /* 0x0000001bdc007986 */ /* 0x000fe2000c101508 */
[----:B---3--:R-:W-:-:S03]  /*ea70*/  PRMT R33, R16, 0x7632, R33 ;  /* 0x0000763210217816 */ /* 0x008fc60000000021 */
[----:B------:R2:W-:Y:S01]  /*ea80*/  STG.E.U16 desc[UR8][R46.64], R35 ;  /* 0x000000232e007986 */ /* 0x0005e2000c101508 */
[----:B-1----:R-:W-:-:S03]  /*ea90*/  PRMT R26, R23, 0x7632, R26 ;  /* 0x00007632171a7816 */ /* 0x002fc6000000001a */
[----:B------:R1:W-:Y:S04]  /*eaa0*/  STG.E.U16 desc[UR8][R48.64], R20 ;  /* 0x0000001430007986 */ /* 0x0003e8000c101508 */
[----:B------:R3:W-:Y:S01]  /*eab0*/  STG.E.U16 desc[UR8][R50.64], R36 ;  /* 0x0000002432007986 */ /* 0x0007e2000c101508 */
[----:B0-----:R-:W-:Y:S02]  /*eac0*/  PRMT R41, R28, 0x7632, R41 ;  /* 0x000076321c297816 */ /* 0x001fe40000000029 */
[----:B------:R-:W-:Y:S01]  /*ead0*/  PRMT R43, R29, 0x7632, R43 ;  /* 0x000076321d2b7816 */ /* 0x000fe2000000002b */
[----:B------:R0:W-:Y:S01]  /*eae0*/  STG.E.U16 desc[UR8][R52.64], R21 ;  /* 0x0000001534007986 */ /* 0x0001e2000c101508 */
[----:B--2---:R-:W-:Y:S02]  /*eaf0*/  PRMT R35, R17, 0x7632, R35 ;  /* 0x0000763211237816 */ /* 0x004fe40000000023 */
[----:B------:R-:W-:Y:S01]  /*eb00*/  PRMT R47, R31, 0x7632, R47 ;  /* 0x000076321f2f7816 */ /* 0x000fe2000000002f */
[----:B------:R2:W-:Y:S01]  /*eb10*/  STG.E.U16 desc[UR8][R54.64], R24 ;  /* 0x0000001836007986 */ /* 0x0005e2000c101508 */
[----:B-1----:R-:W-:-:S03]  /*eb20*/  PRMT R49, R4, 0x7632, R49 ;  /* 0x0000763204317816 */ /* 0x002fc60000000031 */
[----:B------:R1:W-:Y:S01]  /*eb30*/  STG.E.U16 desc[UR8][R56.64], R22 ;  /* 0x0000001638007986 */ /* 0x0003e2000c101508 */
[----:B---3--:R-:W-:-:S03]  /*eb40*/  PRMT R51, R5, 0x7632, R51 ;  /* 0x0000763205337816 */ /* 0x008fc60000000033 */
[----:B------:R3:W-:Y:S01]  /*eb50*/  STG.E.U16 desc[UR8][R58.64], R25 ;  /* 0x000000193a007986 */ /* 0x0007e2000c101508 */
[----:B0-----:R-:W-:-:S03]  /*eb60*/  PRMT R53, R6, 0x7632, R53 ;  /* 0x0000763206357816 */ /* 0x001fc60000000035 */
[----:B------:R0:W-:Y:S01]  /*eb70*/  STG.E.U16 desc[UR8][R60.64], R23 ;  /* 0x000000173c007986 */ /* 0x0001e2000c101508 */
[----:B--2---:R-:W-:-:S03]  /*eb80*/  PRMT R55, R7, 0x7632, R55 ;  /* 0x0000763207377816 */ /* 0x004fc60000000037 */
        /* <DEDUP_REMOVED lines=9> */
[----:B-1----:R-:W-:Y:S02]  /*ec20*/  PRMT R16, R30, 0x7632, R16 ;  /* 0x000076321e107816 */ /* 0x002fe40000000010 */
[----:B------:R-:W-:Y:S01]  /*ec30*/  PRMT R65, R8, 0x7632, R65 ;  /* 0x0000763208417816 */ /* 0x000fe20000000041 */
[----:B------:R-:W-:Y:S01]  /*ec40*/  STG.E.U16 desc[UR8][R72.64], R18 ;  /* 0x0000001248007986 */ /* 0x000fe2000c101508 */
[----:B---3--:R-:W-:-:S03]  /*ec50*/  PRMT R67, R9, 0x7632, R67 ;  /* 0x0000763209437816 */ /* 0x008fc60000000043 */
[----:B------:R-:W-:Y:S01]  /*ec60*/  STG.E.U16 desc[UR8][R74.64], R37 ;  /* 0x000000254a007986 */ /* 0x000fe2000c101508 */
[----:B0-----:R-:W-:-:S03]  /*ec70*/  PRMT R69, R10, 0x7632, R69 ;  /* 0x000076320a457816 */ /* 0x001fc60000000045 */
[----:B------:R-:W-:Y:S01]  /*ec80*/  STG.E.U16 desc[UR8][R76.64], R19 ;  /* 0x000000134c007986 */ /* 0x000fe2000c101508 */
[----:B--2---:R-:W-:-:S03]  /*ec90*/  PRMT R71, R11, 0x7632, R71 ;  /* 0x000076320b477816 */ /* 0x004fc60000000047 */
[----:B------:R-:W-:Y:S04]  /*eca0*/  STG.E.U16 desc[UR8][R78.64], R39 ;  /* 0x000000274e007986 */ /* 0x000fe8000c101508 */
[----:B------:R-:W-:Y:S04]  /*ecb0*/  STG.E.U16 desc[UR8][R80.64], R28 ;  /* 0x0000001c50007986 */ /* 0x000fe8000c101508 */
[----:B------:R-:W-:Y:S04]  /*ecc0*/  STG.E.U16 desc[UR8][R82.64], R41 ;  /* 0x0000002952007986 */ /* 0x000fe8000c101508 */
[----:B------:R-:W-:Y:S04]  /*ecd0*/  STG.E.U16 desc[UR8][R84.64], R29 ;  /* 0x0000001d54007986 */ /* 0x000fe8000c101508 */
[----:B------:R-:W-:Y:S04]  /*ece0*/  STG.E.U16 desc[UR8][R86.64], R43 ;  /* 0x0000002b56007986 */ /* 0x000fe8000c101508 */
[----:B------:R-:W-:Y:S04]  /*ecf0*/  STG.E.U16 desc[UR8][R88.64], R30 ;  /* 0x0000001e58007986 */ /* 0x000fe8000c101508 */
[----:B------:R-:W-:Y:S04]  /*ed00*/  STG.E.U16 desc[UR8][R90.64], R16 ;  /* 0x000000105a007986 */ /* 0x000fe8000c101508 */
[----:B------:R0:W1:Y:S04]  /*ed10*/  LDS.128 R16, [R0+0x3000] ;  /* 0x0030000000107984 */ /* 0x0000680000000c00 */
[----:B------:R-:W-:Y:S04]  /*ed20*/  STG.E.U16 desc[UR8][R92.64], R31 ;  /* 0x0000001f5c007986 */ /* 0x000fe8000c101508 */
[----:B------:R-:W-:Y:S01]  /*ed30*/  STG.E.U16 desc[UR8][R94.64], R47 ;  /* 0x0000002f5e007986 */ /* 0x000fe2000c101508 */
[----:B0-----:R-:W0:Y:S03]  /*ed40*/  LDC R0, c[0x0][0x3ec] ;  /* 0x0000fb00ff007b82 */ /* 0x001e260000000800 */
[----:B------:R2:W-:Y:S04]  /*ed50*/  STG.E.U16 desc[UR8][R96.64], R4 ;  /* 0x0000000460007986 */ /* 0x0005e8000c101508 */
[----:B------:R-:W-:Y:S04]  /*ed60*/  STG.E.U16 desc[UR8][R98.64], R49 ;  /* 0x0000003162007986 */ /* 0x000fe8000c101508 */
[----:B------:R3:W-:Y:S04]  /*ed70*/  STG.E.U16 desc[UR8][R100.64], R5 ;  /* 0x0000000564007986 */ /* 0x0007e8000c101508 */
[----:B------:R-:W-:Y:S01]  /*ed80*/  STG.E.U16 desc[UR8][R102.64], R51 ;  /* 0x0000003366007986 */ /* 0x000fe2000c101508 */
[----:B--2---:R-:W-:-:S03]  /*ed90*/  IMAD.SHL.U32 R4, R236, 0x4, RZ ;  /* 0x00000004ec047824 */ /* 0x004fc600078e00ff */
[----:B------:R2:W-:Y:S04]  /*eda0*/  STG.E.U16 desc[UR8][R104.64], R6 ;  /* 0x0000000668007986 */ /* 0x0005e8000c101508 */
[----:B------:R-:W-:Y:S01]  /*edb0*/  STG.E.U16 desc[UR8][R106.64], R53 ;  /* 0x000000356a007986 */ /* 0x000fe2000c101508 */
[----:B0-----:R-:W-:-:S03]  /*edc0*/  IMAD R0, R239, R0, RZ ;  /* 0x00000000ef007224 */ /* 0x001fc600078e02ff */
[----:B------:R-:W-:Y:S01]  /*edd0*/  STG.E.U16 desc[UR8][R108.64], R7 ;  /* 0x000000076c007986 */ /* 0x000fe2000c101508 */
[C---:B---3--:R-:W-:Y:S02]  /*ede0*/  IMAD.SHL.U32 R5, R0.reuse, 0x4, RZ ;  /* 0x0000000400057824 */ /* 0x048fe400078e00ff */
[----:B------:R-:W-:Y:S01]  /*edf0*/  IMAD.HI R0, R0, 0x4, RZ ;  /* 0x0000000400007827 */ /* 0x000fe200078e02ff */
[----:B------:R0:W-:Y:S01]  /*ee00*/  STG.E.U16 desc[UR8][R110.64], R55 ;  /* 0x000000376e007986 */ /* 0x0001e2000c101508 */
[----:B-1----:R-:W-:Y:S02]  /*ee10*/  PRMT R73, R16, 0x7632, R73 ;  /* 0x0000763210497816 */ /* 0x002fe40000000049 */
[----:B------:R-:W-:Y:S01]  /*ee20*/  PRMT R75, R17, 0x7632, R75 ;  /* 0x00007632114b7816 */ /* 0x000fe2000000004b */
[----:B------:R-:W-:Y:S01]  /*ee30*/  STG.E.U16 desc[UR8][R112.64], R12 ;  /* 0x0000000c70007986 */ /* 0x000fe2000c101508 */
[----:B------:R-:W-:Y:S02]  /*ee40*/  PRMT R77, R18, 0x7632, R77 ;  /* 0x00007632124d7816 */ /* 0x000fe4000000004d */
[----:B--2---:R-:W-:Y:S01]  /*ee50*/  LOP3.LUT R6, R3, 0xf0, RZ, 0xc0, !PT ;  /* 0x000000f003067812 */ /* 0x004fe200078ec0ff */
[----:B------:R-:W-:Y:S01]  /*ee60*/  STG.E.U16 desc[UR8][R114.64], R57 ;  /* 0x0000003972007986 */ /* 0x000fe2000c101508 */
[----:B------:R-:W-:-:S03]  /*ee70*/  IMAD.HI R3, R236, 0x4, RZ ;  /* 0x00000004ec037827 */ /* 0x000fc600078e02ff */
[----:B------:R-:W-:Y:S01]  /*ee80*/  STG.E.U16 desc[UR8][R116.64], R13 ;  /* 0x0000000d74007986 */ /* 0x000fe2000c101508 */
[----:B0-----:R-:W-:-:S03]  /*ee90*/  PRMT R111, R19, 0x7632, R111 ;  /* 0x00007632136f7816 */ /* 0x001fc6000000006f */
[----:B------:R-:W-:Y:S04]  /*eea0*/  STG.E.U16 desc[UR8][R118.64], R59 ;  /* 0x0000003b76007986 */ /* 0x000fe8000c101508 */
[----:B------:R-:W-:Y:S04]  /*eeb0*/  STG.E.U16 desc[UR8][R120.64], R14 ;  /* 0x0000000e78007986 */ /* 0x000fe8000c101508 */
[----:B------:R-:W-:Y:S04]  /*eec0*/  STG.E.U16 desc[UR8][R122.64], R61 ;  /* 0x0000003d7a007986 */ /* 0x000fe8000c101508 */
[----:B------:R-:W-:Y:S04]  /*eed0*/  STG.E.U16 desc[UR8][R124.64], R15 ;  /* 0x0000000f7c007986 */ /* 0x000fe8000c101508 */
[----:B------:R-:W-:Y:S04]  /*eee0*/  STG.E.U16 desc[UR8][R126.64], R63 ;  /* 0x0000003f7e007986 */ /* 0x000fe8000c101508 */
[----:B------:R-:W-:Y:S04]  /*eef0*/  STG.E.U16 desc[UR8][R128.64], R8 ;  /* 0x0000000880007986 */ /* 0x000fe8000c101508 */
[----:B------:R-:W-:Y:S04]  /*ef00*/  STG.E.U16 desc[UR8][R130.64], R65 ;  /* 0x0000004182007986 */ /* 0x000fe8000c101508 */
[----:B------:R0:W-:Y:S04]  /*ef10*/  STG.E.U16 desc[UR8][R132.64], R9 ;  /* 0x0000000984007986 */ /* 0x0001e8000c101508 */
[----:B------:R-:W-:Y:S04]  /*ef20*/  STG.E.U16 desc[UR8][R134.64], R67 ;  /* 0x0000004386007986 */ /* 0x000fe8000c101508 */
[----:B------:R-:W-:Y:S04]  /*ef30*/  STG.E.U16 desc[UR8][R136.64], R10 ;  /* 0x0000000a88007986 */ /* 0x000fe8000c101508 */
[----:B------:R-:W-:Y:S01]  /*ef40*/  STG.E.U16 desc[UR8][R138.64], R69 ;  /* 0x000000458a007986 */ /* 0x000fe2000c101508 */
[----:B0-----:R-:W0:Y:S03]  /*ef50*/  LDC.64 R8, c[0x0][0x3a0] ;  /* 0x0000e800ff087b82 */ /* 0x001e260000000a00 */
[----:B------:R-:W-:Y:S04]  /*ef60*/  STG.E.U16 desc[UR8][R140.64], R11 ;  /* 0x0000000b8c007986 */ /* 0x000fe8000c101508 */
[----:B------:R-:W-:Y:S04]  /*ef70*/  STG.E.U16 desc[UR8][R142.64], R71 ;  /* 0x000000478e007986 */ /* 0x000fe8000c101508 */
[----:B------:R-:W-:Y:S04]  /*ef80*/  STG.E.U16 desc[UR8][R144.64], R16 ;  /* 0x0000001090007986 */ /* 0x000fe8000c101508 */
[----:B------:R-:W-:Y:S04]  /*ef90*/  STG.E.U16 desc[UR8][R146.64], R73 ;  /* 0x0000004992007986 */ /* 0x000fe8000c101508 */
[----:B------:R-:W-:Y:S04]  /*efa0*/  STG.E.U16 desc[UR8][R148.64], R17 ;  /* 0x0000001194007986 */ /* 0x000fe8000c101508 */
[----:B------:R-:W-:Y:S01]  /*efb0*/  STG.E.U16 desc[UR8][R150.64], R75 ;  /* 0x0000004b96007986 */ /* 0x000fe2000c101508 */
[----:B0-----:R-:W-:-:S03]  /*efc0*/  IADD3 R4, P2, P3, R4, R8, R5 ;  /* 0x0000000804047210 */ /* 0x001fc60007b5e005 */
[----:B------:R-:W-:Y:S01]  /*efd0*/  STG.E.U16 desc[UR8][R152.64], R18 ;  /* 0x0000001298007986 */ /* 0x000fe2000c101508 */
[----:B------:R-:W-:-:S03]  /*efe0*/  IADD3.X R5, PT, PT, R3, R9, R0, P2, P3 ;  /* 0x0000000903057210 */ /* 0x000fc600017e6400 */
[----:B------:R-:W-:Y:S04]  /*eff0*/  STG.E.U16 desc[UR8][R154.64], R77 ;  /* 0x0000004d9a007986 */ /* 0x000fe8000c101508 */
[----:B------:R-:W-:Y:S04]  /*f000*/  STG.E.U16 desc[UR8][R156.64], R19 ;  /* 0x000000139c007986 */ /* 0x000fe8000c101508 */
[----:B------:R-:W-:Y:S01]  /*f010*/  STG.E.U16 desc[UR8][R222.64], R111 ;  /* 0x0000006fde007986 */ /* 0x000fe2000c101508 */
[----:B------:R-:W-:Y:S06]  /*f020*/  BAR.SYNC.DEFER_BLOCKING 0x0 ;  /* 0x0000000000007b1d */ /* 0x000fec0000010000 */
[----:B------:R-:W-:Y:S02]  /*f030*/  STSM.16.M88 [R2], R45 ;  /* 0x0000002d02007844 */ /* 0x000fe40000000000 */
[----:B------:R-:W-:Y:S06]  /*f040*/  BAR.SYNC.DEFER_BLOCKING 0x0 ;  /* 0x0000000000007b1d */ /* 0x000fec0000010000 */
[----:B------:R-:W0:Y:S04]  /*f050*/  LDSM.16.M88 R7, [R6+UR4] ;  /* 0x000000040607783b */ /* 0x000e280008000000 */
[----:B0-----:R0:W-:Y:S01]  /*f060*/  @!P0 STG.E desc[UR8][R4.64], R7 ;  /* 0x0000000704008986 */ /* 0x0011e2000c101908 */
[----:B------:R-:W-:Y:S06]  /*f070*/  BAR.SYNC.DEFER_BLOCKING 0x0 ;  /* 0x0000000000007b1d */ /* 0x000fec0000010000 */
[----:B------:R-:W-:Y:S05]  /*f080*/  @P1 BRA `(.L_x_22) ;  /* 0x0000000000a01947 */ /* 0x000fea0003800000 */
[----:B------:R-:W1:Y:S01]  /*f090*/  S2R R3, SR_CgaCtaId ;  /* 0x0000000000037919 */ /* 0x000e620000008800 */
[----:B------:R-:W-:Y:S01]  /*f0a0*/  NOP ;  /* 0x0000000000007918 */ /* 0x000fe20000000000 */
[----:B------:R-:W-:Y:S01]  /*f0b0*/  MOV R0, 0x50 ;  /* 0x0000005000007802 */ /* 0x000fe20000000f00 */
[----:B0-----:R-:W-:-:S03]  /*f0c0*/  IMAD.MOV.U32 R7, RZ, RZ, 0x1 ;  /* 0x00000001ff077424 */ /* 0x001fc600078e00ff */
[----:B-1----:R-:W-:Y:S01]  /*f0d0*/  LEA R9, R3, R0, 0x18 ;  /* 0x0000000003097211 */ /* 0x002fe200078ec0ff */
[----:B------:R-:W-:Y:S01]  /*f0e0*/  IMAD.MOV.U32 R3, RZ, RZ, 0xffff ;  /* 0x0000ffffff037424 */ /* 0x000fe200078e00ff */
[----:B------:R-:W-:-:S03]  /*f0f0*/  MOV R0, UR5 ;  /* 0x0000000500007c02 */ /* 0x000fc60008000f00 */
[----:B------:R-:W0:Y:S01]  /*f100*/  LDS R5, [R9] ;  /* 0x0000000009057984 */ /* 0x000e220000000800 */
[----:B------:R-:W-:-:S04]  /*f110*/  LOP3.LUT R0, R0, 0xffff, RZ, 0xc0, !PT ;  /* 0x0000ffff00007812 */ /* 0x000fc800078ec0ff */
[----:B------:R-:W-:-:S05]  /*f120*/  SHF.R.U32.HI R0, RZ, 0x5, R0 ;  /* 0x00000005ff007819 */ /* 0x000fca0000011600 */
[----:B------:R-:W-:Y:S01]  /*f130*/  VIADD R2, R0, 0x10 ;  /* 0x0000001000027836 */ /* 0x000fe20000000000 */
[----:B------:R-:W-:-:S04]  /*f140*/  SHF.L.U32 R0, R3, R0, RZ ;  /* 0x0000000003007219 */ /* 0x000fc800000006ff */
[----:B------:R-:W-:-:S04]  /*f150*/  SHF.L.U32 R3, R7, R2, RZ ;  /* 0x0000000207037219 */ /* 0x000fc800000006ff */
[----:B------:R-:W-:-:S04]  /*f160*/  LOP3.LUT R0, R3, R0, RZ, 0xfc, !PT ;  /* 0x0000000003007212 */ /* 0x000fc800078efcff */
[C---:B------:R-:W-:Y:S02]  /*f170*/  LOP3.LUT R2, R0.reuse, 0xffff, RZ, 0xc0, !PT ;  /* 0x0000ffff00027812 */ /* 0x040fe400078ec0ff */
[----:B0-----:R-:W-:-:S04]  /*f180*/  LOP3.LUT R3, R0, 0xffff, R5, 0x80, !PT ;  /* 0x0000ffff00037812 */ /* 0x001fc800078e8005 */
[----:B------:R-:W-:-:S13]  /*f190*/  ISETP.NE.AND P0, PT, R3, R2, PT ;  /* 0x000000020300720c */ /* 0x000fda0003f05270 */
[----:B------:R-:W-:Y:S05]  /*f1a0*/  @P0 BRA `(.L_x_23) ;  /* 0x0000000000500947 */ /* 0x000fea0003800000 */
[----:B------:R-:W-:Y:S02]  /*f1b0*/  SHF.R.U32.HI R5, RZ, 0x10, R5 ;  /* 0x00000010ff057819 */ /* 0x000fe40000011605 */
[----:B------:R-:W-:-:S04]  /*f1c0*/  SHF.R.U32.HI R2, RZ, 0x10, R0 ;  /* 0x00000010ff027819 */ /* 0x000fc80000011600 */
[----:B------:R-:W-:-:S04]  /*f1d0*/  LOP3.LUT R5, R5, R2, RZ, 0xc0, !PT ;  /* 0x0000000205057212 */ /* 0x000fc800078ec0ff */
[----:B------:R-:W-:-:S13]  /*f1e0*/  ISETP.NE.AND P0, PT, R5, R2, PT ;  /* 0x000000020500720c */ /* 0x000fda0003f05270 */
[----:B------:R-:W-:Y:S05]  /*f1f0*/  @P0 BRA `(.L_x_24) ;  /* 0x0000000000300947 */ /* 0x000fea0003800000 */
[----:B------:R-:W-:Y:S01]  /*f200*/  R2UR UR4, R0 ;  /* 0x00000000000472ca */ /* 0x000fe200000e0000 */
[----:B------:R-:W0:Y:S01]  /*f210*/  S2R R3, SR_LANEID ;  /* 0x0000000000037919 */ /* 0x000e220000000000 */
[----:B------:R-:W-:-:S06]  /*f220*/  VOTE.ANY R2, PT, PT ;  /* 0x0000000000027806 */ /* 0x000fcc00038e0100 */
[----:B------:R-:W0:Y:S05]  /*f230*/  FLO.U32 R2, R2 ;  /* 0x0000000200027300 */ /* 0x000e2a00000e0000 */
[----:B------:R-:W-:-:S06]  /*f240*/  ULOP3.LUT UR4, URZ, UR4, URZ, 0x33, !UPT ;  /* 0x00000004ff047292 */ /* 0x000fcc000f8e33ff */
[----:B------:R-:W-:-:S04]  /*f250*/  IMAD.U32 R4, RZ, RZ, UR4 ;  /* 0x00000004ff047e24 */ /* 0x000fc8000f8e00ff */
[----:B------:R-:W1:Y:S02]  /*f260*/  REDUX UR6, R4 ;  /* 0x00000000040673c4 */ /* 0x000e640000000000 */
[----:B------:R2:W-:Y:S01]  /*f270*/  UTCATOMSWS.AND URZ, UR4 ;  /* 0x0000000400ff79e3 */ /* 0x0005e20008000000 */
[----:B0-----:R-:W-:Y:S01]  /*f280*/  ISETP.EQ.U32.AND P0, PT, R2, R3, PT ;  /* 0x000000030200720c */ /* 0x001fe20003f02070 */
[----:B-1----:R-:W-:-:S12]  /*f290*/  IMAD.U32 R0, RZ, RZ, UR6 ;  /* 0x00000006ff007e24 */ /* 0x002fd8000f8e00ff */
[----:B------:R2:W-:Y:S01]  /*f2a0*/  @P0 ATOMS.AND RZ, [R9], R0 ;  /* 0x0000000009ff038c */ /* 0x0005e20002800000 */
[----:B------:R-:W-:Y:S05]  /*f2b0*/  BRA `(.L_x_22) ;  /* 0x0000000000147947 */ /* 0x000fea0003800000 */
.L_x_24:
[----:B------:R-:W-:-:S07]  /*f2c0*/  MOV R2, 0xf2e0 ;  /* 0x0000f2e000027802 */ /* 0x000fce0000000f00 */
[----:B------:R-:W-:Y:S05]  /*f2d0*/  CALL.REL.NOINC `($__internal_0_$__cuda_sm10x_tcgen05_guardrail_trap_col_being_dealloced_not_returned_by_alloc) ;  /* 0x0000000000447944 */ /* 0x000fea0003c00000 */
[----:B------:R-:W-:Y:S05]  /*f2e0*/  BRA `(.L_x_22) ;  /* 0x0000000000087947 */ /* 0x000fea0003800000 */
.L_x_23:
[----:B------:R-:W-:-:S07]  /*f2f0*/  MOV R2, 0xf310 ;  /* 0x0000f31000027802 */ /* 0x000fce0000000f00 */
[----:B------:R-:W-:Y:S05]  /*f300*/  CALL.REL.NOINC `($__internal_2_$__cuda_sm10x_tcgen05_guardrail_trap_unallocated_columns_being_dealloced) ;  /* 0x0000000000507944 */ /* 0x000fea0003c00000 */
.L_x_22:
[----:B------:R-:W-:Y:S01]  /*f310*/  NOP ;  /* 0x0000000000007918 */ /* 0x000fe20000000000 */
[----:B--2---:R-:W-:Y:S05]  /*f320*/  EXIT ;  /* 0x000000000000794d */ /* 0x004fea0003800000 */
.L_x_8:
[----:B------:R-:W0:Y:S02]  /*f330*/  SYNCS.PHASECHK.TRANS64.TRYWAIT P0, [UR4+0x14000], RZ ;  /* 0x014000ffff0075a7 */ /* 0x000e240008001104 */
[----:B0-----:R-:W-:Y:S05]  /*f340*/  @!P0 BRA `(.L_x_8) ;  /* 0xfffffffc00f88947 */ /* 0x001fea000383ffff */
[----:B------:R-:W-:Y:S05]  /*f350*/  BRA `(.L_x_7) ;  /* 0xffffff54009c7947 */ /* 0x000fea000383ffff */
.L_x_17:
[----:B------:R-:W0:Y:S02]  /*f360*/  SYNCS.PHASECHK.TRANS64.TRYWAIT P3, [UR4+0x1c010], RZ ;  /* 0x01c010ffff0075a7 */ /* 0x000e240008061104 */
[----:B0-----:R-:W-:Y:S05]  /*f370*/  @!P3 BRA `(.L_x_17) ;  /* 0xfffffffc00f8b947 */ /* 0x001fea000383ffff */
[----:B------:R-:W-:Y:S05]  /*f380*/  BRA `(.L_x_25) ;  /* 0xffffff9c00087947 */ /* 0x000fea000383ffff */
.L_x_18:
[----:B------:R-:W0:Y:S02]  /*f390*/  SYNCS.PHASECHK.TRANS64.TRYWAIT P3, [R10+URZ], R11 ;  /* 0x0000000b0a0075a7 */ /* 0x000e2400080611ff */
[----:B0-----:R-:W-:Y:S05]  /*f3a0*/  @!P3 BRA `(.L_x_18) ;  /* 0xfffffffc00f8b947 */ /* 0x001fea000383ffff */
[----:B------:R-:W-:Y:S05]  /*f3b0*/  BRA `(.L_x_26) ;  /* 0xffffffa000447947 */ /* 0x000fea000383ffff */
.L_x_21:
[----:B------:R-:W0:Y:S02]  /*f3c0*/  SYNCS.PHASECHK.TRANS64.TRYWAIT P0, [R10+URZ], R3 ;  /* 0x000000030a0075a7 */ /* 0x000e2400080011ff */
[----:B0-----:R-:W-:Y:S05]  /*f3d0*/  @!P0 BRA `(.L_x_21) ;  /* 0xfffffffc00f88947 */ /* 0x001fea000383ffff */
[----:B------:R-:W-:Y:S05]  /*f3e0*/  BRA `(.L_x_27) ;  /* 0xffffffb400007947 */ /* 0x000fea000383ffff */
        .weak           $__internal_0_$__cuda_sm10x_tcgen05_guardrail_trap_col_being_dealloced_not_returned_by_alloc
        .type           $__internal_0_$__cuda_sm10x_tcgen05_guardrail_trap_col_being_dealloced_not_returned_by_alloc,@function
        .size           $__internal_0_$__cuda_sm10x_tcgen05_guardrail_trap_col_being_dealloced_not_returned_by_alloc,($__internal_1_$__cuda_sm10x_tcgen05_guardrail_trap_phase_invalid_during_alloc - $__internal_0_$__cuda_sm10x_tcgen05_guardrail_trap_col_being_dealloced_not_returned_by_alloc)
$__internal_0_$__cuda_sm10x_tcgen05_guardrail_trap_col_being_dealloced_not_returned_by_alloc:
[----:B------:R-:W-:Y:S05]  /*f3f0*/  BPT.TRAP 0x1 ;  /* 0x000000040000795c */ /* 0x000fea0000300000 */
[----:B------:R-:W-:-:S04]  /*f400*/  IMAD.MOV.U32 R3, RZ, RZ, 0x0 ;  /* 0x00000000ff037424 */ /* 0x000fc800078e00ff */
[----:B------:R-:W-:Y:S05]  /*f410*/  RET.REL.NODEC R2 `(attn_fwd) ;  /* 0xffffff0802f87950 */ /* 0x000fea0003c3ffff */
        .weak           $__internal_1_$__cuda_sm10x_tcgen05_guardrail_trap_phase_invalid_during_alloc
        .type           $__internal_1_$__cuda_sm10x_tcgen05_guardrail_trap_phase_invalid_during_alloc,@function
        .size           $__internal_1_$__cuda_sm10x_tcgen05_guardrail_trap_phase_invalid_during_alloc,($__internal_2_$__cuda_sm10x_tcgen05_guardrail_trap_unallocated_columns_being_dealloced - $__internal_1_$__cuda_sm10x_tcgen05_guardrail_trap_phase_invalid_during_alloc)
$__internal_1_$__cuda_sm10x_tcgen05_guardrail_trap_phase_invalid_during_alloc:
[----:B------:R-:W-:Y:S05]  /*f420*/  BPT.TRAP 0x1 ;  /* 0x000000040000795c */ /* 0x000fea0000300000 */
[----:B------:R-:W-:-:S04]  /*f430*/  IMAD.MOV.U32 R3, RZ, RZ, 0x0 ;  /* 0x00000000ff037424 */ /* 0x000fc800078e00ff */
[----:B------:R-:W-:Y:S05]  /*f440*/  RET.REL.NODEC R2 `(attn_fwd) ;  /* 0xffffff0802ec7950 */ /* 0x000fea0003c3ffff */
        .weak           $__internal_2_$__cuda_sm10x_tcgen05_guardrail_trap_unallocated_columns_being_dealloced
        .type           $__internal_2_$__cuda_sm10x_tcgen05_guardrail_trap_unallocated_columns_being_dealloced,@function
        .size           $__internal_2_$__cuda_sm10x_tcgen05_guardrail_trap_unallocated_columns_being_dealloced,(.L_x_31 - $__internal_2_$__cuda_sm10x_tcgen05_guardrail_trap_unallocated_columns_being_dealloced)
$__internal_2_$__cuda_sm10x_tcgen05_guardrail_trap_unallocated_columns_being_dealloced:
[----:B------:R-:W-:Y:S05]  /*f450*/  BPT.TRAP 0x1 ;  /* 0x000000040000795c */ /* 0x000fea0000300000 */
[----:B------:R-:W-:-:S04]  /*f460*/  IMAD.MOV.U32 R3, RZ, RZ, 0x0 ;  /* 0x00000000ff037424 */ /* 0x000fc800078e00ff */
[----:B------:R-:W-:Y:S05]  /*f470*/  RET.REL.NODEC R2 `(attn_fwd) ;  /* 0xffffff0802e07950 */ /* 0x000fea0003c3ffff */
.L_x_28:
[----:B------:R-:W-:-:S00]  /*f480*/  BRA `(.L_x_28) ;  /* 0xfffffffc00fc7947 */ /* 0x000fc0000383ffff */
[----:B------:R-:W-:-:S00]  /*f490*/  NOP ;  /* 0x0000000000007918 */ /* 0x000fc00000000000 */
        /* <DEDUP_REMOVED lines=14> */
.L_x_31:


//--------------------- .nv.global.init           --------------------------
	.section	.nv.global.init,"aw",@progbits
.nv.global.init:
	.type		_$_str,@object
	.size		_$_str,(.L_3 - _$_str)
_$_str:
        /*0000*/ 	.byte	0x5f, 0x5f, 0x43, 0x55, 0x44, 0x41, 0x5f, 0x46, 0x54, 0x5a, 0x00
.L_3:


//--------------------- .nv.shared.attn_fwd       --------------------------
	.section	.nv.shared.attn_fwd,"aw",@nobits
	.sectionflags	@""
	.align	16
	.zero		1024


//--------------------- .nv.shared.reserved.0     --------------------------
	.section	.nv.shared.reserved.0,"aw",@nobits
	.align	8
	.weak		__nv_reservedSMEM_offset_0_alias
	.size		__nv_reservedSMEM_offset_0_alias, 0, 64
	.other		__nv_reservedSMEM_offset_0_alias,@"STO_CUDA_RESERVED_SHARED STV_DEFAULT"
__nv_reservedSMEM_offset_0_alias:
	.zero		0
.nv.shared.reserved.0:
	.zero		64
	.weak		__nv_reservedSMEM_allocation_phase
	.type		__nv_reservedSMEM_allocation_phase,@object
	.size		__nv_reservedSMEM_allocation_phase,(.L_0 - __nv_reservedSMEM_allocation_phase)
__nv_reservedSMEM_allocation_phase:
	.zero		1
.L_0:
	.zero		7
	.weak		__nv_reservedSMEM_devtool_atexit_pc
	.type		__nv_reservedSMEM_devtool_atexit_pc,@object
	.size		__nv_reservedSMEM_devtool_atexit_pc,(__nv_reservedSMEM_allocation_mask - __nv_reservedSMEM_devtool_atexit_pc)
__nv_reservedSMEM_devtool_atexit_pc:
	.zero		8
	.weak		__nv_reservedSMEM_allocation_mask
	.type		__nv_reservedSMEM_allocation_mask,@object
	.size		__nv_reservedSMEM_allocation_mask,(.L_2 - __nv_reservedSMEM_allocation_mask)
__nv_reservedSMEM_allocation_mask:
	.zero		4
.L_2:


//--------------------- .nv.constant0.attn_fwd    --------------------------
	.section	.nv.constant0.attn_fwd,"a",@progbits
	.sectionflags	@""
	.align	4
.nv.constant0.attn_fwd:
	.zero		1032


//--------------------- SYMBOLS --------------------------

	.type		.nv.reservedSmem.offset0,@object
	.size		.nv.reservedSmem.offset0,0x4
	.type		.nv.reservedSmem.cap,@object
	.size		.nv.reservedSmem.cap,0x4
